// auto-generated by cutlass_sweep.gemm — config: {"arch": "sm_90", "cluster_m": 4, "cluster_n": 4, "dtype": "e5m2", "dtype_b": "e5m2", "layout": "nt", "stages": 0, "tile_k": 64, "tile_m": 128, "tile_n": 128}
#include "cutlass/cutlass.h"
#include "cutlass/gemm/collective/collective_builder.hpp"
#include "cutlass/gemm/device/gemm_universal_adapter.h"
#include "cutlass/gemm/kernel/gemm_universal.hpp"
#include "cutlass/epilogue/collective/collective_builder.hpp"

using ElemA = cutlass::float_e5m2_t;
using ElemB = cutlass::float_e5m2_t;
using ElemCD = cutlass::float_e5m2_t;
using Acc  = float;
using TileShape    = cute::Shape<cute::_128, cute::_128, cute::_64>;
using ClusterShape = cute::Shape<cute::_4, cute::_4, cute::_1>;

using CollectiveEpilogue = typename cutlass::epilogue::collective::CollectiveBuilder<
    cutlass::arch::Sm90, cutlass::arch::OpClassTensorOp,
    TileShape, ClusterShape,
    cutlass::epilogue::collective::EpilogueTileAuto,
    Acc, Acc,
    ElemCD, cutlass::layout::RowMajor, 128 / cutlass::sizeof_bits<ElemCD>::value,
    ElemCD, cutlass::layout::RowMajor, 128 / cutlass::sizeof_bits<ElemCD>::value,
    cutlass::epilogue::collective::EpilogueScheduleAuto
  >::CollectiveOp;

using CollectiveMainloop = typename cutlass::gemm::collective::CollectiveBuilder<
    cutlass::arch::Sm90, cutlass::arch::OpClassTensorOp,
    ElemA, cutlass::layout::RowMajor, 128 / cutlass::sizeof_bits<ElemA>::value,
    ElemB, cutlass::layout::ColumnMajor, 128 / cutlass::sizeof_bits<ElemB>::value,
    Acc,
    TileShape, ClusterShape,
    cutlass::gemm::collective::StageCountAutoCarveout<static_cast<int>(sizeof(typename CollectiveEpilogue::SharedStorage))>,
    cutlass::gemm::collective::KernelScheduleAuto
  >::CollectiveOp;

using GemmKernel = cutlass::gemm::kernel::GemmUniversal<
    cute::Shape<int,int,int,int>,
    CollectiveMainloop,
    CollectiveEpilogue
>;
using Gemm = cutlass::gemm::device::GemmUniversalAdapter<GemmKernel>;

// Force the device kernel symbol into the cubin without needing a host main.
auto* _anchor = &cutlass::device_kernel<GemmKernel>;


// ===== COMPILED SASS (sm_90a) =====

	.target	sm_90a

	.elftype	@"ET_EXEC"


//--------------------- .note.nv.tkinfo           --------------------------
	.section	.note.nv.tkinfo,"",@"SHT_NOTE"
	.sectionflags	@"SHF_NOTE_NV_TKINFO"
	.tkinfo
        /*0018*/ 	.word	0x00000002
        /*0030*/ 	.string	""
        /*0030*/ 	.string	"ptxas"
        /*0030*/ 	.string	"Cuda compilation tools, release 13.0, V13.0.88"
        /*0030*/ 	.string	"Build cuda_13.0.r13.0/compiler.36424714_0"
        /*0030*/ 	.string	"-arch sm_90a -m 64 "



//--------------------- .note.nv.cuinfo           --------------------------
	.section	.note.nv.cuinfo,"",@"SHT_NOTE"
	.sectionflags	@"SHF_NOTE_NV_CUINFO"
        /*0018*/ 	.short	0x0002
        /*001a*/ 	.short	0x005a
        /*001c*/ 	.short	0x0082
	.zero		2


//--------------------- .nv.info                  --------------------------
	.section	.nv.info,"",@"SHT_CUDA_INFO"
	.align	4


	//----- nvinfo : EIATTR_REGCOUNT
	.align		4
        /*0000*/ 	.byte	0x04, 0x2f
        /*0002*/ 	.short	(.L_12 - .L_11)
	.align		4
.L_11:
        /*0004*/ 	.word	index@(_ZN7cutlass13device_kernelINS_4gemm6kernel13GemmUniversalIN4cute5tupleIJiiiiEEENS1_10collective13CollectiveMmaINS1_37MainloopSm90TmaGmmaWarpSpecializedFP8ILi14ENS5_IJNS4_1CILi4EEESB_NSA_ILi1EEEEEENS1_35KernelTmaWarpSpecializedCooperativeEEENS5_IJNSA_ILi128EEESG_NSA_ILi64EEEEEENS_12float_e5m2_tENS5_IJlSC_lEEESJ_SK_NS4_8TiledMMAINS4_8MMA_AtomIJNS4_4SM904GMMA31MMA_64x128x32_F32E5M2E5M2_SS_TNILNSO_7ScaleInE1ELSQ_1EEEEEENS4_6LayoutINS5_IJNSA_ILi2EEESC_SC_EEENS5_IJSC_NSA_ILi0EEESW_EEEEENS5_IJNS4_10UnderscoreESZ_SZ_EEEEENS4_23SM90_TMA_LOAD_MULTICASTENS4_14ComposedLayoutINS4_7SwizzleILi2ELi4ELi3EEENS4_18smem_ptr_flag_bitsILi8EEENST_INS5_IJNSA_ILi8EEESH_EEENS5_IJSH_SC_EEEEEEEvNS4_8identityES12_S1C_vS1D_EENS_8epilogue10collective6detail29Sm90TmaWarpSpecializedAdapterINS1G_15DefaultEpilogueISJ_SK_SK_NS1F_6thread17LinearCombinationISJ_Li1EffLNS1K_9ScaleType4KindE0ELNS_15FloatRoundStyleE2ESJ_EENS1_15EpilogueDefaultEEEEEvvEEEEvNT_6ParamsE)
        /*0008*/ 	.word	0x000000a8


	//----- nvinfo : EIATTR_FRAME_SIZE
	.align		4
.L_12:
        /*000c*/ 	.byte	0x04, 0x11
        /*000e*/ 	.short	(.L_14 - .L_13)
	.align		4
.L_13:
        /*0010*/ 	.word	index@(_ZN7cutlass13device_kernelINS_4gemm6kernel13GemmUniversalIN4cute5tupleIJiiiiEEENS1_10collective13CollectiveMmaINS1_37MainloopSm90TmaGmmaWarpSpecializedFP8ILi14ENS5_IJNS4_1CILi4EEESB_NSA_ILi1EEEEEENS1_35KernelTmaWarpSpecializedCooperativeEEENS5_IJNSA_ILi128EEESG_NSA_ILi64EEEEEENS_12float_e5m2_tENS5_IJlSC_lEEESJ_SK_NS4_8TiledMMAINS4_8MMA_AtomIJNS4_4SM904GMMA31MMA_64x128x32_F32E5M2E5M2_SS_TNILNSO_7ScaleInE1ELSQ_1EEEEEENS4_6LayoutINS5_IJNSA_ILi2EEESC_SC_EEENS5_IJSC_NSA_ILi0EEESW_EEEEENS5_IJNS4_10UnderscoreESZ_SZ_EEEEENS4_23SM90_TMA_LOAD_MULTICASTENS4_14ComposedLayoutINS4_7SwizzleILi2ELi4ELi3EEENS4_18smem_ptr_flag_bitsILi8EEENST_INS5_IJNSA_ILi8EEESH_EEENS5_IJSH_SC_EEEEEEEvNS4_8identityES12_S1C_vS1D_EENS_8epilogue10collective6detail29Sm90TmaWarpSpecializedAdapterINS1G_15DefaultEpilogueISJ_SK_SK_NS1F_6thread17LinearCombinationISJ_Li1EffLNS1K_9ScaleType4KindE0ELNS_15FloatRoundStyleE2ESJ_EENS1_15EpilogueDefaultEEEEEvvEEEEvNT_6ParamsE)
        /*0014*/ 	.word	0x00000000


	//----- nvinfo : EIATTR_MIN_STACK_SIZE
	.align		4
.L_14:
        /*0018*/ 	.byte	0x04, 0x12
        /*001a*/ 	.short	(.L_16 - .L_15)
	.align		4
.L_15:
        /*001c*/ 	.word	index@(_ZN7cutlass13device_kernelINS_4gemm6kernel13GemmUniversalIN4cute5tupleIJiiiiEEENS1_10collective13CollectiveMmaINS1_37MainloopSm90TmaGmmaWarpSpecializedFP8ILi14ENS5_IJNS4_1CILi4EEESB_NSA_ILi1EEEEEENS1_35KernelTmaWarpSpecializedCooperativeEEENS5_IJNSA_ILi128EEESG_NSA_ILi64EEEEEENS_12float_e5m2_tENS5_IJlSC_lEEESJ_SK_NS4_8TiledMMAINS4_8MMA_AtomIJNS4_4SM904GMMA31MMA_64x128x32_F32E5M2E5M2_SS_TNILNSO_7ScaleInE1ELSQ_1EEEEEENS4_6LayoutINS5_IJNSA_ILi2EEESC_SC_EEENS5_IJSC_NSA_ILi0EEESW_EEEEENS5_IJNS4_10UnderscoreESZ_SZ_EEEEENS4_23SM90_TMA_LOAD_MULTICASTENS4_14ComposedLayoutINS4_7SwizzleILi2ELi4ELi3EEENS4_18smem_ptr_flag_bitsILi8EEENST_INS5_IJNSA_ILi8EEESH_EEENS5_IJSH_SC_EEEEEEEvNS4_8identityES12_S1C_vS1D_EENS_8epilogue10collective6detail29Sm90TmaWarpSpecializedAdapterINS1G_15DefaultEpilogueISJ_SK_SK_NS1F_6thread17LinearCombinationISJ_Li1EffLNS1K_9ScaleType4KindE0ELNS_15FloatRoundStyleE2ESJ_EENS1_15EpilogueDefaultEEEEEvvEEEEvNT_6ParamsE)
        /*0020*/ 	.word	0x00000000
.L_16:


//--------------------- .nv.compat                --------------------------
	.section	.nv.compat,"",@"SHT_CUDA_COMPAT_INFO"
	.align	4
        /*0000*/ 	.byte	0x02, 0x09, 0x01, 0x00, 0x02, 0x02, 0x04, 0x00, 0x02, 0x05, 0x05, 0x00, 0x03, 0x07, 0x01, 0x01
        /*0010*/ 	.byte	0x02, 0x03, 0x01, 0x00, 0x02, 0x06, 0x01, 0x00, 0x04, 0x0b, 0x08, 0x00, 0x00, 0x00, 0x00, 0x00
        /*0020*/ 	.byte	0x00, 0x00, 0x00, 0x00


//--------------------- .nv.info._ZN7cutlass13device_kernelINS_4gemm6kernel13GemmUniversalIN4cute5tupleIJiiiiEEENS1_10collective13CollectiveMmaINS1_37MainloopSm90TmaGmmaWarpSpecializedFP8ILi14ENS5_IJNS4_1CILi4EEESB_NSA_ILi1EEEEEENS1_35KernelTmaWarpSpecializedCooperativeEEENS5_IJNSA_ILi128EEESG_NSA_ILi64EEEEEENS_12float_e5m2_tENS5_IJlSC_lEEESJ_SK_NS4_8TiledMMAINS4_8MMA_AtomIJNS4_4SM904GMMA31MMA_64x128x32_F32E5M2E5M2_SS_TNILNSO_7ScaleInE1ELSQ_1EEEEEENS4_6LayoutINS5_IJNSA_ILi2EEESC_SC_EEENS5_IJSC_NSA_ILi0EEESW_EEEEENS5_IJNS4_10UnderscoreESZ_SZ_EEEEENS4_23SM90_TMA_LOAD_MULTICASTENS4_14ComposedLayoutINS4_7SwizzleILi2ELi4ELi3EEENS4_18smem_ptr_flag_bitsILi8EEENST_INS5_IJNSA_ILi8EEESH_EEENS5_IJSH_SC_EEEEEEEvNS4_8identityES12_S1C_vS1D_EENS_8epilogue10collective6detail29Sm90TmaWarpSpecializedAdapterINS1G_15DefaultEpilogueISJ_SK_SK_NS1F_6thread17LinearCombinationISJ_Li1EffLNS1K_9ScaleType4KindE0ELNS_15FloatRoundStyleE2ESJ_EENS1_15EpilogueDefaultEEEEEvvEEEEvNT_6ParamsE --------------------------
	.section	.nv.info._ZN7cutlass13device_kernelINS_4gemm6kernel13GemmUniversalIN4cute5tupleIJiiiiEEENS1_10collective13CollectiveMmaINS1_37MainloopSm90TmaGmmaWarpSpecializedFP8ILi14ENS5_IJNS4_1CILi4EEESB_NSA_ILi1EEEEEENS1_35KernelTmaWarpSpecializedCooperativeEEENS5_IJNSA_ILi128EEESG_NSA_ILi64EEEEEENS_12float_e5m2_tENS5_IJlSC_lEEESJ_SK_NS4_8TiledMMAINS4_8MMA_AtomIJNS4_4SM904GMMA31MMA_64x128x32_F32E5M2E5M2_SS_TNILNSO_7ScaleInE1ELSQ_1EEEEEENS4_6LayoutINS5_IJNSA_ILi2EEESC_SC_EEENS5_IJSC_NSA_ILi0EEESW_EEEEENS5_IJNS4_10UnderscoreESZ_SZ_EEEEENS4_23SM90_TMA_LOAD_MULTICASTENS4_14ComposedLayoutINS4_7SwizzleILi2ELi4ELi3EEENS4_18smem_ptr_flag_bitsILi8EEENST_INS5_IJNSA_ILi8EEESH_EEENS5_IJSH_SC_EEEEEEEvNS4_8identityES12_S1C_vS1D_EENS_8epilogue10collective6detail29Sm90TmaWarpSpecializedAdapterINS1G_15DefaultEpilogueISJ_SK_SK_NS1F_6thread17LinearCombinationISJ_Li1EffLNS1K_9ScaleType4KindE0ELNS_15FloatRoundStyleE2ESJ_EENS1_15EpilogueDefaultEEEEEvvEEEEvNT_6ParamsE,"",@"SHT_CUDA_INFO"
	.sectionflags	@""
	.align	4


	//----- nvinfo : EIATTR_CUDA_API_VERSION
	.align		4
        /*0000*/ 	.byte	0x04, 0x37
        /*0002*/ 	.short	(.L_18 - .L_17)
.L_17:
        /*0004*/ 	.word	0x00000082


	//----- nvinfo : EIATTR_KPARAM_INFO
	.align		4
.L_18:
        /*0008*/ 	.byte	0x04, 0x17
        /*000a*/ 	.short	(.L_20 - .L_19)
.L_19:
        /*000c*/ 	.word	0x00000000
        /*0010*/ 	.short	0x0000
        /*0012*/ 	.short	0x0070
        /*0014*/ 	.byte	0x00, 0xf0, 0x01, 0x10


	//----- nvinfo : EIATTR_SPARSE_MMA_MASK
	.align		4
.L_20:
        /*0018*/ 	.byte	0x03, 0x50
        /*001a*/ 	.short	0x0000


	//----- nvinfo : EIATTR_MAXREG_COUNT
	.align		4
        /*001c*/ 	.byte	0x03, 0x1b
        /*001e*/ 	.short	0x00a8


	//----- nvinfo : EIATTR_NUM_BARRIERS
	.align		4
        /*0020*/ 	.byte	0x02, 0x4c
        /*0022*/ 	.byte	0x01
	.zero		1


	//----- nvinfo : EIATTR_MERCURY_ISA_VERSION
	.align		4
        /*0024*/ 	.byte	0x03, 0x5f
        /*0026*/ 	.short	0x0101


	//----- nvinfo : EIATTR_INT_WARP_WIDE_INSTR_OFFSETS
	.align		4
        /*0028*/ 	.byte	0x04, 0x31
        /*002a*/ 	.short	(.L_22 - .L_21)


	//   ....[0]....
.L_21:
        /*002c*/ 	.word	0x00000610


	//   ....[1]....
        /*0030*/ 	.word	0x00000630


	//   ....[2]....
        /*0034*/ 	.word	0x000007c0


	//----- nvinfo : EIATTR_COOP_GROUP_MASK_REGIDS
	.align		4
.L_22:
        /*0038*/ 	.byte	0x04, 0x29
        /*003a*/ 	.short	(.L_24 - .L_23)


	//   ....[0]....
.L_23:
        /*003c*/ 	.word	0xffffffff


	//   ....[1]....
        /*0040*/ 	.word	0xffffffff


	//   ....[2]....
        /*0044*/ 	.word	0xffffffff


	//   ....[3]....
        /*0048*/ 	.word	0xffffffff


	//   ....[4]....
        /*004c*/ 	.word	0xffffffff


	//   ....[5]....
        /*0050*/ 	.word	0xffffffff


	//----- nvinfo : EIATTR_COOP_GROUP_INSTR_OFFSETS
	.align		4
.L_24:
        /*0054*/ 	.byte	0x04, 0x28
        /*0056*/ 	.short	(.L_26 - .L_25)


	//   ....[0]....
.L_25:
        /*0058*/ 	.word	0x00000060


	//   ....[1]....
        /*005c*/ 	.word	0x00000070


	//   ....[2]....
        /*0060*/ 	.word	0x00000130


	//   ....[3]....
        /*0064*/ 	.word	0x00000440


	//   ....[4]....
        /*0068*/ 	.word	0x00000980


	//   ....[5]....
        /*006c*/ 	.word	0x00001400


	//----- nvinfo : EIATTR_REG_RECONFIG
	.align		4
.L_26:
        /*0070*/ 	.byte	0x01, 0x54
	.zero		2


	//----- nvinfo : EIATTR_MBARRIER_INSTR_OFFSETS
	.align		4
        /*0074*/ 	.byte	0x04, 0x39
        /*0076*/ 	.short	(.L_28 - .L_27)


	//   ....[0]....
.L_27:
        /*0078*/ 	.word	0x00000250
        /*007c*/ 	.word	0x000000ff
        /*0080*/ 	.word	0x00000000
        /*0084*/ 	.short	0x0100
        /*0086*/ 	.byte	0x08
	.zero		1


	//   ....[1]....
        /*0088*/ 	.word	0x00000260
        /*008c*/ 	.word	0x000000ff
        /*0090*/ 	.word	0x00000070
        /*0094*/ 	.short	0x0100
        /*0096*/ 	.byte	0x08
	.zero		1


	//   ....[2]....
        /*0098*/ 	.word	0x00000270
        /*009c*/ 	.word	0x000000ff
        /*00a0*/ 	.word	0x00000008
        /*00a4*/ 	.short	0x0100
        /*00a6*/ 	.byte	0x08
	.zero		1


	//   ....[3]....
        /*00a8*/ 	.word	0x00000280
        /*00ac*/ 	.word	0x000000ff
        /*00b0*/ 	.word	0x00000078
        /*00b4*/ 	.short	0x0100
        /*00b6*/ 	.byte	0x08
	.zero		1


	//   ....[4]....
        /*00b8*/ 	.word	0x00000290
        /*00bc*/ 	.word	0x000000ff
        /*00c0*/ 	.word	0x00000010
        /*00c4*/ 	.short	0x0100
        /*00c6*/ 	.byte	0x08
	.zero		1


	//   ....[5]....
        /*00c8*/ 	.word	0x000002a0
        /*00cc*/ 	.word	0x000000ff
        /*00d0*/ 	.word	0x00000080
        /*00d4*/ 	.short	0x0100
        /*00d6*/ 	.byte	0x08
	.zero		1


	//   ....[6]....
        /*00d8*/ 	.word	0x000002b0
        /*00dc*/ 	.word	0x000000ff
        /*00e0*/ 	.word	0x00000018
        /*00e4*/ 	.short	0x0100
        /*00e6*/ 	.byte	0x08
	.zero		1


	//   ....[7]....
        /*00e8*/ 	.word	0x000002c0
        /*00ec*/ 	.word	0x000000ff
        /*00f0*/ 	.word	0x00000088
        /*00f4*/ 	.short	0x0100
        /*00f6*/ 	.byte	0x08
	.zero		1


	//   ....[8]....
        /*00f8*/ 	.word	0x000002d0
        /*00fc*/ 	.word	0x000000ff
        /*0100*/ 	.word	0x00000020
        /*0104*/ 	.short	0x0100
        /*0106*/ 	.byte	0x08
	.zero		1


	//   ....[9]....
        /*0108*/ 	.word	0x000002e0
        /*010c*/ 	.word	0x000000ff
        /*0110*/ 	.word	0x00000090
        /*0114*/ 	.short	0x0100
        /*0116*/ 	.byte	0x08
	.zero		1


	//   ....[10]....
        /*0118*/ 	.word	0x000002f0
        /*011c*/ 	.word	0x000000ff
        /*0120*/ 	.word	0x00000028
        /*0124*/ 	.short	0x0100
        /*0126*/ 	.byte	0x08
	.zero		1


	//   ....[11]....
        /*0128*/ 	.word	0x00000300
        /*012c*/ 	.word	0x000000ff
        /*0130*/ 	.word	0x00000098
        /*0134*/ 	.short	0x0100
        /*0136*/ 	.byte	0x08
	.zero		1


	//   ....[12]....
        /*0138*/ 	.word	0x00000310
        /*013c*/ 	.word	0x000000ff
        /*0140*/ 	.word	0x00000030
        /*0144*/ 	.short	0x0100
        /*0146*/ 	.byte	0x08
	.zero		1


	//   ....[13]....
        /*0148*/ 	.word	0x00000320
        /*014c*/ 	.word	0x000000ff
        /*0150*/ 	.word	0x000000a0
        /*0154*/ 	.short	0x0100
        /*0156*/ 	.byte	0x08
	.zero		1


	//   ....[14]....
        /*0158*/ 	.word	0x00000330
        /*015c*/ 	.word	0x000000ff
        /*0160*/ 	.word	0x00000038
        /*0164*/ 	.short	0x0100
        /*0166*/ 	.byte	0x08
	.zero		1


	//   ....[15]....
        /*0168*/ 	.word	0x00000340
        /*016c*/ 	.word	0x000000ff
        /*0170*/ 	.word	0x000000a8
        /*0174*/ 	.short	0x0100
        /*0176*/ 	.byte	0x08
	.zero		1


	//   ....[16]....
        /*0178*/ 	.word	0x00000350
        /*017c*/ 	.word	0x000000ff
        /*0180*/ 	.word	0x00000040
        /*0184*/ 	.short	0x0100
        /*0186*/ 	.byte	0x08
	.zero		1


	//   ....[17]....
        /*0188*/ 	.word	0x00000360
        /*018c*/ 	.word	0x000000ff
        /*0190*/ 	.word	0x000000b0
        /*0194*/ 	.short	0x0100
        /*0196*/ 	.byte	0x08
	.zero		1


	//   ....[18]....
        /*0198*/ 	.word	0x00000370
        /*019c*/ 	.word	0x000000ff
        /*01a0*/ 	.word	0x00000048
        /*01a4*/ 	.short	0x0100
        /*01a6*/ 	.byte	0x08
	.zero		1


	//   ....[19]....
        /*01a8*/ 	.word	0x00000380
        /*01ac*/ 	.word	0x000000ff
        /*01b0*/ 	.word	0x000000b8
        /*01b4*/ 	.short	0x0100
        /*01b6*/ 	.byte	0x08
	.zero		1


	//   ....[20]....
        /*01b8*/ 	.word	0x00000390
        /*01bc*/ 	.word	0x000000ff
        /*01c0*/ 	.word	0x00000050
        /*01c4*/ 	.short	0x0100
        /*01c6*/ 	.byte	0x08
	.zero		1


	//   ....[21]....
        /*01c8*/ 	.word	0x000003a0
        /*01cc*/ 	.word	0x000000ff
        /*01d0*/ 	.word	0x000000c0
        /*01d4*/ 	.short	0x0100
        /*01d6*/ 	.byte	0x08
	.zero		1


	//   ....[22]....
        /*01d8*/ 	.word	0x000003b0
        /*01dc*/ 	.word	0x000000ff
        /*01e0*/ 	.word	0x00000058
        /*01e4*/ 	.short	0x0100
        /*01e6*/ 	.byte	0x08
	.zero		1


	//   ....[23]....
        /*01e8*/ 	.word	0x000003c0
        /*01ec*/ 	.word	0x000000ff
        /*01f0*/ 	.word	0x000000c8
        /*01f4*/ 	.short	0x0100
        /*01f6*/ 	.byte	0x08
	.zero		1


	//   ....[24]....
        /*01f8*/ 	.word	0x000003d0
        /*01fc*/ 	.word	0x000000ff
        /*0200*/ 	.word	0x00000060
        /*0204*/ 	.short	0x0100
        /*0206*/ 	.byte	0x08
	.zero		1


	//   ....[25]....
        /*0208*/ 	.word	0x000003e0
        /*020c*/ 	.word	0x000000ff
        /*0210*/ 	.word	0x000000d0
        /*0214*/ 	.short	0x0100
        /*0216*/ 	.byte	0x08
	.zero		1


	//   ....[26]....
        /*0218*/ 	.word	0x000003f0
        /*021c*/ 	.word	0x000000ff
        /*0220*/ 	.word	0x00000068
        /*0224*/ 	.short	0x0100
        /*0226*/ 	.byte	0x08
	.zero		1


	//   ....[27]....
        /*0228*/ 	.word	0x00000400
        /*022c*/ 	.word	0x000000ff
        /*0230*/ 	.word	0x000000d8
        /*0234*/ 	.short	0x0100
        /*0236*/ 	.byte	0x08
	.zero		1


	//   ....[28]....
        /*0238*/ 	.word	0x00000840
        /*023c*/ 	.word	0x000000ff
        /*0240*/ 	.word	0x000000f0
        /*0244*/ 	.short	0x0100
        /*0246*/ 	.byte	0x06
	.zero		1


	//   ....[29]....
        /*0248*/ 	.word	0x000008f0
        /*024c*/ 	.word	0x000000ff
        /*0250*/ 	.word	0x000000f8
        /*0254*/ 	.short	0x0100
        /*0256*/ 	.byte	0x06
	.zero		1


	//   ....[30]....
        /*0258*/ 	.word	0x00001930
        /*025c*/ 	.word	0x000000ff
        /*0260*/ 	.word	0x00000000
        /*0264*/ 	.short	0x010a
        /*0266*/ 	.byte	0x06
	.zero		1


	//   ....[31]....
        /*0268*/ 	.word	0x00001970
        /*026c*/ 	.word	0x000000ff
        /*0270*/ 	.word	0x00000000
        /*0274*/ 	.short	0x010a
        /*0276*/ 	.byte	0x06
	.zero		1


	//   ....[32]....
        /*0278*/ 	.word	0x000022a0
        /*027c*/ 	.word	0x000000ff
        /*0280*/ 	.word	0x00000000
        /*0284*/ 	.short	0x010a
        /*0286*/ 	.byte	0x0c
	.zero		1


	//   ....[33]....
        /*0288*/ 	.word	0x000022e0
        /*028c*/ 	.word	0x000000ff
        /*0290*/ 	.word	0x00000000
        /*0294*/ 	.short	0x010a
        /*0296*/ 	.byte	0x0c
	.zero		1


	//   ....[34]....
        /*0298*/ 	.word	0x00002910
        /*029c*/ 	.word	0x0000008c
        /*02a0*/ 	.word	0x00000000
        /*02a4*/ 	.short	0x0101
        /*02a6*/ 	.byte	0x3f
	.zero		1


	//   ....[35]....
        /*02a8*/ 	.word	0x00002fc0
        /*02ac*/ 	.word	0x0000000c
        /*02b0*/ 	.word	0x00000000
        /*02b4*/ 	.short	0x0101
        /*02b6*/ 	.byte	0x3f
	.zero		1


	//   ....[36]....
        /*02b8*/ 	.word	0x000089e0
        /*02bc*/ 	.word	0x00000012
        /*02c0*/ 	.word	0x00000070
        /*02c4*/ 	.short	0x010a
        /*02c6*/ 	.byte	0x3f
	.zero		1


	//   ....[37]....
        /*02c8*/ 	.word	0x00008d90
        /*02cc*/ 	.word	0x00000008
        /*02d0*/ 	.word	0x000000f8
        /*02d4*/ 	.short	0x0101
        /*02d6*/ 	.byte	0x3f
	.zero		1


	//   ....[38]....
        /*02d8*/ 	.word	0x000094b0
        /*02dc*/ 	.word	0x00000007
        /*02e0*/ 	.word	0x00000000
        /*02e4*/ 	.short	0x010a
        /*02e6*/ 	.byte	0x3f
	.zero		1


	//   ....[39]....
        /*02e8*/ 	.word	0x00009530
        /*02ec*/ 	.word	0x00000009
        /*02f0*/ 	.word	0x00000000
        /*02f4*/ 	.short	0x010a
        /*02f6*/ 	.byte	0x3f
	.zero		1


	//   ....[40]....
        /*02f8*/ 	.word	0x000095c0
        /*02fc*/ 	.word	0x00000006
        /*0300*/ 	.word	0x00000000
        /*0304*/ 	.short	0x010a
        /*0306*/ 	.byte	0x3f
	.zero		1


	//   ....[41]....
        /*0308*/ 	.word	0x00009650
        /*030c*/ 	.word	0x00000009
        /*0310*/ 	.word	0x00000000
        /*0314*/ 	.short	0x010a
        /*0316*/ 	.byte	0x3f
	.zero		1


	//   ....[42]....
        /*0318*/ 	.word	0x000096e0
        /*031c*/ 	.word	0x00000006
        /*0320*/ 	.word	0x00000000
        /*0324*/ 	.short	0x010a
        /*0326*/ 	.byte	0x3f
	.zero		1


	//   ....[43]....
        /*0328*/ 	.word	0x00009770
        /*032c*/ 	.word	0x00000009
        /*0330*/ 	.word	0x00000000
        /*0334*/ 	.short	0x010a
        /*0336*/ 	.byte	0x3f
	.zero		1


	//   ....[44]....
        /*0338*/ 	.word	0x00009800
        /*033c*/ 	.word	0x00000006
        /*0340*/ 	.word	0x00000000
        /*0344*/ 	.short	0x010a
        /*0346*/ 	.byte	0x3f
	.zero		1


	//   ....[45]....
        /*0348*/ 	.word	0x00009890
        /*034c*/ 	.word	0x00000009
        /*0350*/ 	.word	0x00000000
        /*0354*/ 	.short	0x010a
        /*0356*/ 	.byte	0x3f
	.zero		1


	//   ....[46]....
        /*0358*/ 	.word	0x00009920
        /*035c*/ 	.word	0x00000006
        /*0360*/ 	.word	0x00000000
        /*0364*/ 	.short	0x010a
        /*0366*/ 	.byte	0x3f
	.zero		1


	//   ....[47]....
        /*0368*/ 	.word	0x000099b0
        /*036c*/ 	.word	0x00000009
        /*0370*/ 	.word	0x00000000
        /*0374*/ 	.short	0x010a
        /*0376*/ 	.byte	0x3f
	.zero		1


	//   ....[48]....
        /*0378*/ 	.word	0x00009a40
        /*037c*/ 	.word	0x00000006
        /*0380*/ 	.word	0x00000000
        /*0384*/ 	.short	0x010a
        /*0386*/ 	.byte	0x3f
	.zero		1


	//   ....[49]....
        /*0388*/ 	.word	0x00009ad0
        /*038c*/ 	.word	0x00000009
        /*0390*/ 	.word	0x00000000
        /*0394*/ 	.short	0x010a
        /*0396*/ 	.byte	0x3f
	.zero		1


	//   ....[50]....
        /*0398*/ 	.word	0x00009b60
        /*039c*/ 	.word	0x00000006
        /*03a0*/ 	.word	0x00000000
        /*03a4*/ 	.short	0x010a
        /*03a6*/ 	.byte	0x3f
	.zero		1


	//   ....[51]....
        /*03a8*/ 	.word	0x00009bf0
        /*03ac*/ 	.word	0x00000003
        /*03b0*/ 	.word	0x00000000
        /*03b4*/ 	.short	0x010a
        /*03b6*/ 	.byte	0x3f
	.zero		1


	//   ....[52]....
        /*03b8*/ 	.word	0x00009c60
        /*03bc*/ 	.word	0x0000000d
        /*03c0*/ 	.word	0x00000000
        /*03c4*/ 	.short	0x010a
        /*03c6*/ 	.byte	0x3f
	.zero		1


	//   ....[53]....
        /*03c8*/ 	.word	0x00009cc0
        /*03cc*/ 	.word	0x00000091
        /*03d0*/ 	.word	0x00000000
        /*03d4*/ 	.short	0x010a
        /*03d6*/ 	.byte	0x3f
	.zero		1


	//   ....[54]....
        /*03d8*/ 	.word	0x00009d90
        /*03dc*/ 	.word	0x00000012
        /*03e0*/ 	.word	0x00000070
        /*03e4*/ 	.short	0x010a
        /*03e6*/ 	.byte	0x3f
	.zero		1


	//   ....[55]....
        /*03e8*/ 	.word	0x00009e60
        /*03ec*/ 	.word	0x00000007
        /*03f0*/ 	.word	0x00000000
        /*03f4*/ 	.short	0x010a
        /*03f6*/ 	.byte	0x3f
	.zero		1


	//   ....[56]....
        /*03f8*/ 	.word	0x00009eb0
        /*03fc*/ 	.word	0x00000009
        /*0400*/ 	.word	0x00000000
        /*0404*/ 	.short	0x010a
        /*0406*/ 	.byte	0x3f
	.zero		1


	//   ....[57]....
        /*0408*/ 	.word	0x00009f00
        /*040c*/ 	.word	0x00000006
        /*0410*/ 	.word	0x00000000
        /*0414*/ 	.short	0x010a
        /*0416*/ 	.byte	0x3f
	.zero		1


	//   ....[58]....
        /*0418*/ 	.word	0x00009f50
        /*041c*/ 	.word	0x00000009
        /*0420*/ 	.word	0x00000000
        /*0424*/ 	.short	0x010a
        /*0426*/ 	.byte	0x3f
	.zero		1


	//   ....[59]....
        /*0428*/ 	.word	0x00009fa0
        /*042c*/ 	.word	0x00000006
        /*0430*/ 	.word	0x00000000
        /*0434*/ 	.short	0x010a
        /*0436*/ 	.byte	0x3f
	.zero		1


	//   ....[60]....
        /*0438*/ 	.word	0x00009ff0
        /*043c*/ 	.word	0x00000009
        /*0440*/ 	.word	0x00000000
        /*0444*/ 	.short	0x010a
        /*0446*/ 	.byte	0x3f
	.zero		1


	//   ....[61]....
        /*0448*/ 	.word	0x0000a040
        /*044c*/ 	.word	0x00000006
        /*0450*/ 	.word	0x00000000
        /*0454*/ 	.short	0x010a
        /*0456*/ 	.byte	0x3f
	.zero		1


	//   ....[62]....
        /*0458*/ 	.word	0x0000a090
        /*045c*/ 	.word	0x00000009
        /*0460*/ 	.word	0x00000000
        /*0464*/ 	.short	0x010a
        /*0466*/ 	.byte	0x3f
	.zero		1


	//   ....[63]....
        /*0468*/ 	.word	0x0000a0e0
        /*046c*/ 	.word	0x00000006
        /*0470*/ 	.word	0x00000000
        /*0474*/ 	.short	0x010a
        /*0476*/ 	.byte	0x3f
	.zero		1


	//   ....[64]....
        /*0478*/ 	.word	0x0000a130
        /*047c*/ 	.word	0x00000009
        /*0480*/ 	.word	0x00000000
        /*0484*/ 	.short	0x010a
        /*0486*/ 	.byte	0x3f
	.zero		1


	//   ....[65]....
        /*0488*/ 	.word	0x0000a180
        /*048c*/ 	.word	0x00000006
        /*0490*/ 	.word	0x00000000
        /*0494*/ 	.short	0x010a
        /*0496*/ 	.byte	0x3f
	.zero		1


	//   ....[66]....
        /*0498*/ 	.word	0x0000a1d0
        /*049c*/ 	.word	0x00000009
        /*04a0*/ 	.word	0x00000000
        /*04a4*/ 	.short	0x010a
        /*04a6*/ 	.byte	0x3f
	.zero		1


	//   ....[67]....
        /*04a8*/ 	.word	0x0000a220
        /*04ac*/ 	.word	0x00000006
        /*04b0*/ 	.word	0x00000000
        /*04b4*/ 	.short	0x010a
        /*04b6*/ 	.byte	0x3f
	.zero		1


	//----- nvinfo : EIATTR_NUM_MBARRIERS
	.align		4
.L_28:
        /*04b8*/ 	.byte	0x03, 0x38
        /*04ba*/ 	.short	0x001e


	//----- nvinfo : EIATTR_EXIT_INSTR_OFFSETS
	.align		4
        /*04bc*/ 	.byte	0x04, 0x1c
        /*04be*/ 	.short	(.L_30 - .L_29)


	//   ....[0]....
.L_29:
        /*04c0*/ 	.word	0x00000ae0


	//   ....[1]....
        /*04c4*/ 	.word	0x000012d0


	//   ....[2]....
        /*04c8*/ 	.word	0x00007fe0


	//   ....[3]....
        /*04cc*/ 	.word	0x00008540


	//   ....[4]....
        /*04d0*/ 	.word	0x00009c40


	//----- nvinfo : EIATTR_MAX_THREADS
	.align		4
.L_30:
        /*04d4*/ 	.byte	0x04, 0x05
        /*04d6*/ 	.short	(.L_32 - .L_31)
.L_31:
        /*04d8*/ 	.word	0x00000180
        /*04dc*/ 	.word	0x00000001
        /*04e0*/ 	.word	0x00000001


	//----- nvinfo : EIATTR_CRS_STACK_SIZE
	.align		4
.L_32:
        /*04e4*/ 	.byte	0x04, 0x1e
        /*04e6*/ 	.short	(.L_34 - .L_33)
.L_33:
        /*04e8*/ 	.word	0x00000000


	//----- nvinfo : EIATTR_CBANK_PARAM_SIZE
	.align		4
.L_34:
        /*04ec*/ 	.byte	0x03, 0x19
        /*04ee*/ 	.short	0x0470


	//----- nvinfo : EIATTR_PARAM_CBANK
	.align		4
        /*04f0*/ 	.byte	0x04, 0x0a
        /*04f2*/ 	.short	(.L_36 - .L_35)
	.align		4
.L_35:
        /*04f4*/ 	.word	index@(.nv.constant0._ZN7cutlass13device_kernelINS_4gemm6kernel13GemmUniversalIN4cute5tupleIJiiiiEEENS1_10collective13CollectiveMmaINS1_37MainloopSm90TmaGmmaWarpSpecializedFP8ILi14ENS5_IJNS4_1CILi4EEESB_NSA_ILi1EEEEEENS1_35KernelTmaWarpSpecializedCooperativeEEENS5_IJNSA_ILi128EEESG_NSA_ILi64EEEEEENS_12float_e5m2_tENS5_IJlSC_lEEESJ_SK_NS4_8TiledMMAINS4_8MMA_AtomIJNS4_4SM904GMMA31MMA_64x128x32_F32E5M2E5M2_SS_TNILNSO_7ScaleInE1ELSQ_1EEEEEENS4_6LayoutINS5_IJNSA_ILi2EEESC_SC_EEENS5_IJSC_NSA_ILi0EEESW_EEEEENS5_IJNS4_10UnderscoreESZ_SZ_EEEEENS4_23SM90_TMA_LOAD_MULTICASTENS4_14ComposedLayoutINS4_7SwizzleILi2ELi4ELi3EEENS4_18smem_ptr_flag_bitsILi8EEENST_INS5_IJNSA_ILi8EEESH_EEENS5_IJSH_SC_EEEEEEEvNS4_8identityES12_S1C_vS1D_EENS_8epilogue10collective6detail29Sm90TmaWarpSpecializedAdapterINS1G_15DefaultEpilogueISJ_SK_SK_NS1F_6thread17LinearCombinationISJ_Li1EffLNS1K_9ScaleType4KindE0ELNS_15FloatRoundStyleE2ESJ_EENS1_15EpilogueDefaultEEEEEvvEEEEvNT_6ParamsE)
        /*04f8*/ 	.short	0x0210
        /*04fa*/ 	.short	0x0470


	//----- nvinfo : EIATTR_SW_WAR
	.align		4
.L_36:
        /*04fc*/ 	.byte	0x04, 0x36
        /*04fe*/ 	.short	(.L_38 - .L_37)
.L_37:
        /*0500*/ 	.word	0x00000008
.L_38:


//--------------------- .nv.callgraph             --------------------------
	.section	.nv.callgraph,"",@"SHT_CUDA_CALLGRAPH"
	.align	4
	.sectionentsize	8
	.align		4
        /*0000*/ 	.word	0x00000000
	.align		4
        /*0004*/ 	.word	0xffffffff
	.align		4
        /*0008*/ 	.word	0x00000000
	.align		4
        /*000c*/ 	.word	0xfffffffe
	.align		4
        /*0010*/ 	.word	0x00000000
	.align		4
        /*0014*/ 	.word	0xfffffffd
	.align		4
        /*0018*/ 	.word	0x00000000
	.align		4
        /*001c*/ 	.word	0xfffffffc


//--------------------- .nv.constant4             --------------------------
	.section	.nv.constant4,"a",@progbits
	.align	8
	.align		8
.nv.constant4:
        /*0000*/ 	.dword	_ZN40_INTERNAL_997620b9_4_k_cu_5f14e4ec_207864cuda3std3__45__cpo5beginE
	.align		8
        /*0008*/ 	.dword	_ZN40_INTERNAL_997620b9_4_k_cu_5f14e4ec_207864cuda3std3__45__cpo3endE
	.align		8
        /*0010*/ 	.dword	_ZN40_INTERNAL_997620b9_4_k_cu_5f14e4ec_207864cuda3std3__45__cpo6cbeginE
	.align		8
        /*0018*/ 	.dword	_ZN40_INTERNAL_997620b9_4_k_cu_5f14e4ec_207864cuda3std3__45__cpo4cendE
	.align		8
        /*0020*/ 	.dword	_ZN40_INTERNAL_997620b9_4_k_cu_5f14e4ec_207864cuda3std3__442_GLOBAL__N__997620b9_4_k_cu_5f14e4ec_207866ignoreE
	.align		8
        /*0028*/ 	.dword	_ZN40_INTERNAL_997620b9_4_k_cu_5f14e4ec_207864cuda3std3__419piecewise_constructE
	.align		8
        /*0030*/ 	.dword	_ZN40_INTERNAL_997620b9_4_k_cu_5f14e4ec_207864cuda3std3__48in_placeE
	.align		8
        /*0038*/ 	.dword	_ZN40_INTERNAL_997620b9_4_k_cu_5f14e4ec_207864cuda3std6ranges3__45__cpo4swapE
	.align		8
        /*0040*/ 	.dword	_ZN40_INTERNAL_997620b9_4_k_cu_5f14e4ec_207864cuda3std6ranges3__45__cpo9iter_moveE
	.align		8
        /*0048*/ 	.dword	_ZN40_INTERNAL_997620b9_4_k_cu_5f14e4ec_207864cute7productE
	.align		8
        /*0050*/ 	.dword	_ZN40_INTERNAL_997620b9_4_k_cu_5f14e4ec_207864cute1_E


//--------------------- .text._ZN7cutlass13device_kernelINS_4gemm6kernel13GemmUniversalIN4cute5tupleIJiiiiEEENS1_10collective13CollectiveMmaINS1_37MainloopSm90TmaGmmaWarpSpecializedFP8ILi14ENS5_IJNS4_1CILi4EEESB_NSA_ILi1EEEEEENS1_35KernelTmaWarpSpecializedCooperativeEEENS5_IJNSA_ILi128EEESG_NSA_ILi64EEEEEENS_12float_e5m2_tENS5_IJlSC_lEEESJ_SK_NS4_8TiledMMAINS4_8MMA_AtomIJNS4_4SM904GMMA31MMA_64x128x32_F32E5M2E5M2_SS_TNILNSO_7ScaleInE1ELSQ_1EEEEEENS4_6LayoutINS5_IJNSA_ILi2EEESC_SC_EEENS5_IJSC_NSA_ILi0EEESW_EEEEENS5_IJNS4_10UnderscoreESZ_SZ_EEEEENS4_23SM90_TMA_LOAD_MULTICASTENS4_14ComposedLayoutINS4_7SwizzleILi2ELi4ELi3EEENS4_18smem_ptr_flag_bitsILi8EEENST_INS5_IJNSA_ILi8EEESH_EEENS5_IJSH_SC_EEEEEEEvNS4_8identityES12_S1C_vS1D_EENS_8epilogue10collective6detail29Sm90TmaWarpSpecializedAdapterINS1G_15DefaultEpilogueISJ_SK_SK_NS1F_6thread17LinearCombinationISJ_Li1EffLNS1K_9ScaleType4KindE0ELNS_15FloatRoundStyleE2ESJ_EENS1_15EpilogueDefaultEEEEEvvEEEEvNT_6ParamsE --------------------------
	.section	.text._ZN7cutlass13device_kernelINS_4gemm6kernel13GemmUniversalIN4cute5tupleIJiiiiEEENS1_10collective13CollectiveMmaINS1_37MainloopSm90TmaGmmaWarpSpecializedFP8ILi14ENS5_IJNS4_1CILi4EEESB_NSA_ILi1EEEEEENS1_35KernelTmaWarpSpecializedCooperativeEEENS5_IJNSA_ILi128EEESG_NSA_ILi64EEEEEENS_12float_e5m2_tENS5_IJlSC_lEEESJ_SK_NS4_8TiledMMAINS4_8MMA_AtomIJNS4_4SM904GMMA31MMA_64x128x32_F32E5M2E5M2_SS_TNILNSO_7ScaleInE1ELSQ_1EEEEEENS4_6LayoutINS5_IJNSA_ILi2EEESC_SC_EEENS5_IJSC_NSA_ILi0EEESW_EEEEENS5_IJNS4_10UnderscoreESZ_SZ_EEEEENS4_23SM90_TMA_LOAD_MULTICASTENS4_14ComposedLayoutINS4_7SwizzleILi2ELi4ELi3EEENS4_18smem_ptr_flag_bitsILi8EEENST_INS5_IJNSA_ILi8EEESH_EEENS5_IJSH_SC_EEEEEEEvNS4_8identityES12_S1C_vS1D_EENS_8epilogue10collective6detail29Sm90TmaWarpSpecializedAdapterINS1G_15DefaultEpilogueISJ_SK_SK_NS1F_6thread17LinearCombinationISJ_Li1EffLNS1K_9ScaleType4KindE0ELNS_15FloatRoundStyleE2ESJ_EENS1_15EpilogueDefaultEEEEEvvEEEEvNT_6ParamsE,"ax",@progbits
	.align	128
.text._ZN7cutlass13device_kernelINS_4gemm6kernel13GemmUniversalIN4cute5tupleIJiiiiEEENS1_10collective13CollectiveMmaINS1_37MainloopSm90TmaGmmaWarpSpecializedFP8ILi14ENS5_IJNS4_1CILi4EEESB_NSA_ILi1EEEEEENS1_35KernelTmaWarpSpecializedCooperativeEEENS5_IJNSA_ILi128EEESG_NSA_ILi64EEEEEENS_12float_e5m2_tENS5_IJlSC_lEEESJ_SK_NS4_8TiledMMAINS4_8MMA_AtomIJNS4_4SM904GMMA31MMA_64x128x32_F32E5M2E5M2_SS_TNILNSO_7ScaleInE1ELSQ_1EEEEEENS4_6LayoutINS5_IJNSA_ILi2EEESC_SC_EEENS5_IJSC_NSA_ILi0EEESW_EEEEENS5_IJNS4_10UnderscoreESZ_SZ_EEEEENS4_23SM90_TMA_LOAD_MULTICASTENS4_14ComposedLayoutINS4_7SwizzleILi2ELi4ELi3EEENS4_18smem_ptr_flag_bitsILi8EEENST_INS5_IJNSA_ILi8EEESH_EEENS5_IJSH_SC_EEEEEEEvNS4_8identityES12_S1C_vS1D_EENS_8epilogue10collective6detail29Sm90TmaWarpSpecializedAdapterINS1G_15DefaultEpilogueISJ_SK_SK_NS1F_6thread17LinearCombinationISJ_Li1EffLNS1K_9ScaleType4KindE0ELNS_15FloatRoundStyleE2ESJ_EENS1_15EpilogueDefaultEEEEEvvEEEEvNT_6ParamsE:
        .type           _ZN7cutlass13device_kernelINS_4gemm6kernel13GemmUniversalIN4cute5tupleIJiiiiEEENS1_10collective13CollectiveMmaINS1_37MainloopSm90TmaGmmaWarpSpecializedFP8ILi14ENS5_IJNS4_1CILi4EEESB_NSA_ILi1EEEEEENS1_35KernelTmaWarpSpecializedCooperativeEEENS5_IJNSA_ILi128EEESG_NSA_ILi64EEEEEENS_12float_e5m2_tENS5_IJlSC_lEEESJ_SK_NS4_8TiledMMAINS4_8MMA_AtomIJNS4_4SM904GMMA31MMA_64x128x32_F32E5M2E5M2_SS_TNILNSO_7ScaleInE1ELSQ_1EEEEEENS4_6LayoutINS5_IJNSA_ILi2EEESC_SC_EEENS5_IJSC_NSA_ILi0EEESW_EEEEENS5_IJNS4_10UnderscoreESZ_SZ_EEEEENS4_23SM90_TMA_LOAD_MULTICASTENS4_14ComposedLayoutINS4_7SwizzleILi2ELi4ELi3EEENS4_18smem_ptr_flag_bitsILi8EEENST_INS5_IJNSA_ILi8EEESH_EEENS5_IJSH_SC_EEEEEEEvNS4_8identityES12_S1C_vS1D_EENS_8epilogue10collective6detail29Sm90TmaWarpSpecializedAdapterINS1G_15DefaultEpilogueISJ_SK_SK_NS1F_6thread17LinearCombinationISJ_Li1EffLNS1K_9ScaleType4KindE0ELNS_15FloatRoundStyleE2ESJ_EENS1_15EpilogueDefaultEEEEEvvEEEEvNT_6ParamsE,@function
        .size           _ZN7cutlass13device_kernelINS_4gemm6kernel13GemmUniversalIN4cute5tupleIJiiiiEEENS1_10collective13CollectiveMmaINS1_37MainloopSm90TmaGmmaWarpSpecializedFP8ILi14ENS5_IJNS4_1CILi4EEESB_NSA_ILi1EEEEEENS1_35KernelTmaWarpSpecializedCooperativeEEENS5_IJNSA_ILi128EEESG_NSA_ILi64EEEEEENS_12float_e5m2_tENS5_IJlSC_lEEESJ_SK_NS4_8TiledMMAINS4_8MMA_AtomIJNS4_4SM904GMMA31MMA_64x128x32_F32E5M2E5M2_SS_TNILNSO_7ScaleInE1ELSQ_1EEEEEENS4_6LayoutINS5_IJNSA_ILi2EEESC_SC_EEENS5_IJSC_NSA_ILi0EEESW_EEEEENS5_IJNS4_10UnderscoreESZ_SZ_EEEEENS4_23SM90_TMA_LOAD_MULTICASTENS4_14ComposedLayoutINS4_7SwizzleILi2ELi4ELi3EEENS4_18smem_ptr_flag_bitsILi8EEENST_INS5_IJNSA_ILi8EEESH_EEENS5_IJSH_SC_EEEEEEEvNS4_8identityES12_S1C_vS1D_EENS_8epilogue10collective6detail29Sm90TmaWarpSpecializedAdapterINS1G_15DefaultEpilogueISJ_SK_SK_NS1F_6thread17LinearCombinationISJ_Li1EffLNS1K_9ScaleType4KindE0ELNS_15FloatRoundStyleE2ESJ_EENS1_15EpilogueDefaultEEEEEvvEEEEvNT_6ParamsE,(.L_x_227 - _ZN7cutlass13device_kernelINS_4gemm6kernel13GemmUniversalIN4cute5tupleIJiiiiEEENS1_10collective13CollectiveMmaINS1_37MainloopSm90TmaGmmaWarpSpecializedFP8ILi14ENS5_IJNS4_1CILi4EEESB_NSA_ILi1EEEEEENS1_35KernelTmaWarpSpecializedCooperativeEEENS5_IJNSA_ILi128EEESG_NSA_ILi64EEEEEENS_12float_e5m2_tENS5_IJlSC_lEEESJ_SK_NS4_8TiledMMAINS4_8MMA_AtomIJNS4_4SM904GMMA31MMA_64x128x32_F32E5M2E5M2_SS_TNILNSO_7ScaleInE1ELSQ_1EEEEEENS4_6LayoutINS5_IJNSA_ILi2EEESC_SC_EEENS5_IJSC_NSA_ILi0EEESW_EEEEENS5_IJNS4_10UnderscoreESZ_SZ_EEEEENS4_23SM90_TMA_LOAD_MULTICASTENS4_14ComposedLayoutINS4_7SwizzleILi2ELi4ELi3EEENS4_18smem_ptr_flag_bitsILi8EEENST_INS5_IJNSA_ILi8EEESH_EEENS5_IJSH_SC_EEEEEEEvNS4_8identityES12_S1C_vS1D_EENS_8epilogue10collective6detail29Sm90TmaWarpSpecializedAdapterINS1G_15DefaultEpilogueISJ_SK_SK_NS1F_6thread17LinearCombinationISJ_Li1EffLNS1K_9ScaleType4KindE0ELNS_15FloatRoundStyleE2ESJ_EENS1_15EpilogueDefaultEEEEEvvEEEEvNT_6ParamsE)
        .other          _ZN7cutlass13device_kernelINS_4gemm6kernel13GemmUniversalIN4cute5tupleIJiiiiEEENS1_10collective13CollectiveMmaINS1_37MainloopSm90TmaGmmaWarpSpecializedFP8ILi14ENS5_IJNS4_1CILi4EEESB_NSA_ILi1EEEEEENS1_35KernelTmaWarpSpecializedCooperativeEEENS5_IJNSA_ILi128EEESG_NSA_ILi64EEEEEENS_12float_e5m2_tENS5_IJlSC_lEEESJ_SK_NS4_8TiledMMAINS4_8MMA_AtomIJNS4_4SM904GMMA31MMA_64x128x32_F32E5M2E5M2_SS_TNILNSO_7ScaleInE1ELSQ_1EEEEEENS4_6LayoutINS5_IJNSA_ILi2EEESC_SC_EEENS5_IJSC_NSA_ILi0EEESW_EEEEENS5_IJNS4_10UnderscoreESZ_SZ_EEEEENS4_23SM90_TMA_LOAD_MULTICASTENS4_14ComposedLayoutINS4_7SwizzleILi2ELi4ELi3EEENS4_18smem_ptr_flag_bitsILi8EEENST_INS5_IJNSA_ILi8EEESH_EEENS5_IJSH_SC_EEEEEEEvNS4_8identityES12_S1C_vS1D_EENS_8epilogue10collective6detail29Sm90TmaWarpSpecializedAdapterINS1G_15DefaultEpilogueISJ_SK_SK_NS1F_6thread17LinearCombinationISJ_Li1EffLNS1K_9ScaleType4KindE0ELNS_15FloatRoundStyleE2ESJ_EENS1_15EpilogueDefaultEEEEEvvEEEEvNT_6ParamsE,@"STO_CUDA_ENTRY STV_DEFAULT"
_ZN7cutlass13device_kernelINS_4gemm6kernel13GemmUniversalIN4cute5tupleIJiiiiEEENS1_10collective13CollectiveMmaINS1_37MainloopSm90TmaGmmaWarpSpecializedFP8ILi14ENS5_IJNS4_1CILi4EEESB_NSA_ILi1EEEEEENS1_35KernelTmaWarpSpecializedCooperativeEEENS5_IJNSA_ILi128EEESG_NSA_ILi64EEEEEENS_12float_e5m2_tENS5_IJlSC_lEEESJ_SK_NS4_8TiledMMAINS4_8MMA_AtomIJNS4_4SM904GMMA31MMA_64x128x32_F32E5M2E5M2_SS_TNILNSO_7ScaleInE1ELSQ_1EEEEEENS4_6LayoutINS5_IJNSA_ILi2EEESC_SC_EEENS5_IJSC_NSA_ILi0EEESW_EEEEENS5_IJNS4_10UnderscoreESZ_SZ_EEEEENS4_23SM90_TMA_LOAD_MULTICASTENS4_14ComposedLayoutINS4_7SwizzleILi2ELi4ELi3EEENS4_18smem_ptr_flag_bitsILi8EEENST_INS5_IJNSA_ILi8EEESH_EEENS5_IJSH_SC_EEEEEEEvNS4_8identityES12_S1C_vS1D_EENS_8epilogue10collective6detail29Sm90TmaWarpSpecializedAdapterINS1G_15DefaultEpilogueISJ_SK_SK_NS1F_6thread17LinearCombinationISJ_Li1EffLNS1K_9ScaleType4KindE0ELNS_15FloatRoundStyleE2ESJ_EENS1_15EpilogueDefaultEEEEEvvEEEEvNT_6ParamsE:
[----:B------:R-:W-:Y:S01]  /*0000*/  LDC R1, c[0x0][0x28] ;  /* 0x00000a00ff017b82 */ /* 0x000fe20000000800 */
[----:B------:R-:W0:Y:S01]  /*0010*/  S2R R0, SR_TID.X ;  /* 0x0000000000007919 */ /* 0x000e220000002100 */
[----:B------:R-:W-:Y:S01]  /*0020*/  ELECT P0, URZ, PT ;  /* 0x00000000003f782f */ /* 0x000fe20003800000 */
[----:B------:R-:W-:Y:S01]  /*0030*/  BSSY B0, `(.L_x_0) ;  /* 0x000000f000007945 */ /* 0x000fe20003800000 */
[--C-:B0-----:R-:W-:Y:S02]  /*0040*/  SHF.R.U32.HI R2, RZ, 0x5, R0.reuse ;  /* 0x00000005ff027819 */ /* 0x101fe40000011600 */
[----:B------:R-:W-:-:S03]  /*0050*/  SHF.R.U32.HI R3, RZ, 0x7, R0 ;  /* 0x00000007ff037819 */ /* 0x000fc60000011600 */
[----:B------:R-:W0:Y:S04]  /*0060*/  SHFL.IDX PT, R7, R2, RZ, 0x1f ;  /* 0x00001fff02077589 */ /* 0x000e2800000e0000 */
[----:B------:R-:W1:Y:S01]  /*0070*/  SHFL.IDX PT, R3, R3, RZ, 0x1f ;  /* 0x00001fff03037589 */ /* 0x000e6200000e0000 */
[----:B0-----:R-:W-:-:S13]  /*0080*/  ISETP.NE.OR P0, PT, R7, RZ, !P0 ;  /* 0x000000ff0700720c */ /* 0x001fda0004705670 */
[----:B-1----:R-:W-:Y:S05]  /*0090*/  @P0 BRA `(.L_x_1) ;  /* 0x0000000000200947 */ /* 0x002fea0003800000 */
[----:B------:R-:W-:Y:S02]  /*00a0*/  ULDC.64 UR4, c[0x0][0x198] ;  /* 0x0000660000047ab9 */ /* 0x000fe40000000a00 */
[----:B------:R-:W-:Y:S02]  /*00b0*/  UIADD3 UR6, UP0, UR4, 0xf0, URZ ;  /* 0x000000f004067890 */ /* 0x000fe4000ff1e03f */
[----:B------:R-:W-:Y:S02]  /*00c0*/  UIADD3 UR4, UP1, UR4, 0x1f0, URZ ;  /* 0x000001f004047890 */ /* 0x000fe4000ff3e03f */
[----:B------:R-:W-:Y:S02]  /*00d0*/  UIADD3.X UR7, URZ, UR5, URZ, UP0, !UPT ;  /* 0x000000053f077290 */ /* 0x000fe400087fe43f */
[----:B------:R-:W-:-:S07]  /*00e0*/  UIADD3.X UR5, URZ, UR5, URZ, UP1, !UPT ;  /* 0x000000053f057290 */ /* 0x000fce0008ffe43f */
[----:B------:R0:W-:Y:S02]  /*00f0*/  UTMACCTL.PF [UR6] ;  /* 0x00000000060079b9 */ /* 0x0001e40008040000 */
[----:B------:R0:W-:Y:S02]  /*0100*/  UTMACCTL.PF [UR4] ;  /* 0x00000000040079b9 */ /* 0x0001e40008040000 */
[----:B0-----:R-:W-:Y:S01]  /*0110*/  NOP ;  /* 0x0000000000007918 */ /* 0x001fe20000000000 */
.L_x_1:
[----:B------:R-:W-:Y:S05]  /*0120*/  BSYNC B0 ;  /* 0x0000000000007941 */ /* 0x000fea0003800000 */
.L_x_0:
[----:B------:R-:W0:Y:S02]  /*0130*/  SHFL.IDX PT, R4, R2, RZ, 0x1f ;  /* 0x00001fff02047589 */ /* 0x000e2400000e0000 */
[----:B0-----:R-:W-:-:S13]  /*0140*/  ISETP.NE.AND P0, PT, R4, RZ, PT ;  /* 0x000000ff0400720c */ /* 0x001fda0003f05270 */
[----:B------:R-:W-:Y:S05]  /*0150*/  @P0 BRA `(.L_x_2) ;  /* 0x0000000000b40947 */ /* 0x000fea0003800000 */
[----:B------:R-:W-:Y:S01]  /*0160*/  ELECT P0, URZ, PT ;  /* 0x00000000003f782f */ /* 0x000fe20003800000 */
[----:B------:R-:W-:-:S12]  /*0170*/  BSSY B0, `(.L_x_2) ;  /* 0x000002b000007945 */ /* 0x000fd80003800000 */
[----:B------:R-:W-:Y:S05]  /*0180*/  @!P0 BRA `(.L_x_3) ;  /* 0x0000000000a48947 */ /* 0x000fea0003800000 */
[----:B------:R-:W0:Y:S01]  /*0190*/  S2UR UR8, SR_CgaCtaId ;  /* 0x00000000000879c3 */ /* 0x000e220000008800 */
[----:B------:R-:W-:Y:S01]  /*01a0*/  UMOV UR4, 0x400 ;  /* 0x0000040000047882 */ /* 0x000fe20000000000 */
[----:B------:R-:W-:Y:S01]  /*01b0*/  UMOV UR5, 0x1 ;  /* 0x0000000100057882 */ /* 0x000fe20000000000 */
[----:B------:R-:W-:Y:S02]  /*01c0*/  UMOV UR6, 0xe ;  /* 0x0000000e00067882 */ /* 0x000fe40000000000 */
[----:B------:R-:W-:-:S04]  /*01d0*/  UIADD3 UR6, -UR6, 0x100000, URZ ;  /* 0x0010000006067890 */ /* 0x000fc8000fffe13f */
[----:B------:R-:W-:Y:S02]  /*01e0*/  USHF.L.U32 UR7, UR6, 0xb, URZ ;  /* 0x0000000b06077899 */ /* 0x000fe4000800063f */
[----:B------:R-:W-:Y:S02]  /*01f0*/  USHF.L.U32 UR6, UR6, 0x1, URZ ;  /* 0x0000000106067899 */ /* 0x000fe4000800063f */
[----:B0-----:R-:W-:Y:S02]  /*0200*/  ULEA UR8, UR8, UR4, 0x18 ;  /* 0x0000000408087291 */ /* 0x001fe4000f8ec03f */
[----:B------:R-:W-:-:S04]  /*0210*/  UIADD3 UR4, -UR5, 0x100000, URZ ;  /* 0x0010000005047890 */ /* 0x000fc8000fffe13f */
[----:B------:R-:W-:Y:S02]  /*0220*/  USHF.L.U32 UR5, UR4, 0xb, URZ ;  /* 0x0000000b04057899 */ /* 0x000fe4000800063f */
[----:B------:R-:W-:Y:S01]  /*0230*/  USHF.L.U32 UR4, UR4, 0x1, URZ ;  /* 0x0000000104047899 */ /* 0x000fe2000800063f */
[----:B------:R-:W0:Y:S11]  /*0240*/  FENCE.VIEW.ASYNC.S ;  /* 0x00000000000073c6 */ /* 0x000e360000000000 */
[----:B0-----:R0:W1:Y:S01]  /*0250*/  SYNCS.EXCH.64 URZ, [UR8], UR4 ;  /* 0x00000004083f75b2 */ /* 0x0010620008000100 */
[----:B------:R0:W2:Y:S01]  /*0260*/  SYNCS.EXCH.64 URZ, [UR8+0x70], UR6 ;  /* 0x00007006083f75b2 */ /* 0x0000a20008000100 */
[----:B------:R0:W3:Y:S01]  /*0270*/  SYNCS.EXCH.64 URZ, [UR8+0x8], UR4 ;  /* 0x00000804083f75b2 */ /* 0x0000e20008000100 */
[----:B------:R0:W4:Y:S01]  /*0280*/  SYNCS.EXCH.64 URZ, [UR8+0x78], UR6 ;  /* 0x00007806083f75b2 */ /* 0x0001220008000100 */
[----:B------:R0:W0:Y:S01]  /*0290*/  SYNCS.EXCH.64 URZ, [UR8+0x10], UR4 ;  /* 0x00001004083f75b2 */ /* 0x0000220008000100 */
        /* <DEDUP_REMOVED lines=23> */
[----:B-1234-:R-:W-:Y:S01]  /*0410*/  NOP ;  /* 0x0000000000007918 */ /* 0x01efe20000000000 */
.L_x_3:
[----:B0-----:R-:W-:Y:S05]  /*0420*/  BSYNC B0 ;  /* 0x0000000000007941 */ /* 0x001fea0003800000 */
.L_x_2:
[----:B------:R-:W-:Y:S01]  /*0430*/  SHF.R.S32.HI R5, RZ, 0x1f, R0 ;  /* 0x0000001fff057819 */ /* 0x000fe20000011400 */
[----:B------:R-:W0:Y:S01]  /*0440*/  SHFL.IDX PT, R2, R2, RZ, 0x1f ;  /* 0x00001fff02027589 */ /* 0x000e2200000e0000 */
[----:B------:R-:W1:Y:S01]  /*0450*/  S2UR UR8, SR_CTAID.X ;  /* 0x00000000000879c3 */ /* 0x000e620000002500 */
[----:B------:R-:W-:Y:S02]  /*0460*/  ELECT P0, URZ, PT ;  /* 0x00000000003f782f */ /* 0x000fe40003800000 */
[----:B------:R-:W-:Y:S01]  /*0470*/  LEA.HI R5, R5, R0, RZ, 0x7 ;  /* 0x0000000005057211 */ /* 0x000fe200078f38ff */
[----:B------:R-:W2:Y:S01]  /*0480*/  S2R R8, SR_CTAID.Y ;  /* 0x0000000000087919 */ /* 0x000ea20000002600 */
[----:B------:R-:W-:Y:S01]  /*0490*/  SHF.R.S32.HI R11, RZ, 0x1f, R4 ;  /* 0x0000001fff0b7819 */ /* 0x000fe20000011404 */
[----:B------:R-:W-:Y:S01]  /*04a0*/  ULDC UR4, c[0x0][0x150] ;  /* 0x0000540000047ab9 */ /* 0x000fe20000000800 */
[----:B------:R-:W-:Y:S01]  /*04b0*/  LOP3.LUT R5, R5, 0xffffff80, RZ, 0xc0, !PT ;  /* 0xffffff8005057812 */ /* 0x000fe200078ec0ff */
[----:B------:R-:W-:Y:S01]  /*04c0*/  VIADD R16, R3, 0xffffffff ;  /* 0xffffffff03107836 */ /* 0x000fe20000000000 */
[----:B------:R-:W-:Y:S01]  /*04d0*/  LEA.HI R11, R11, R4, RZ, 0x2 ;  /* 0x000000040b0b7211 */ /* 0x000fe200078f10ff */
[----:B------:R-:W3:Y:S01]  /*04e0*/  LDC R12, c[0x0][0x144] ;  /* 0x00005100ff0c7b82 */ /* 0x000ee20000000800 */
[----:B------:R-:W-:Y:S01]  /*04f0*/  NOP ;  /* 0x0000000000007918 */ /* 0x000fe20000000000 */
[----:B------:R-:W-:Y:S01]  /*0500*/  IMAD.IADD R6, R0, 0x1, -R5 ;  /* 0x0000000100067824 */ /* 0x000fe200078e0a05 */
[----:B------:R-:W-:Y:S01]  /*0510*/  LOP3.LUT R11, R11, 0x3ffffffc, RZ, 0xc0, !PT ;  /* 0x3ffffffc0b0b7812 */ /* 0x000fe200078ec0ff */
[----:B------:R-:W-:Y:S01]  /*0520*/  NOP ;  /* 0x0000000000007918 */ /* 0x000fe20000000000 */
[----:B------:R-:W-:-:S02]  /*0530*/  ISETP.NE.AND P4, PT, R3, RZ, PT ;  /* 0x000000ff0300720c */ /* 0x000fc40003f85270 */
[----:B------:R-:W-:Y:S01]  /*0540*/  SHF.R.S32.HI R5, RZ, 0x1f, R6 ;  /* 0x0000001fff057819 */ /* 0x000fe20000011406 */
[----:B------:R-:W-:Y:S01]  /*0550*/  IMAD.IADD R4, R4, 0x1, -R11 ;  /* 0x0000000104047824 */ /* 0x000fe200078e0a0b */
[----:B------:R-:W4:Y:S01]  /*0560*/  LDC R14, c[0x0][0x140] ;  /* 0x00005000ff0e7b82 */ /* 0x000f220000000800 */
[----:B------:R-:W-:Y:S02]  /*0570*/  ISETP.GE.U32.AND P6, PT, R16, 0x2, PT ;  /* 0x000000021000780c */ /* 0x000fe40003fc6070 */
[----:B------:R-:W-:Y:S02]  /*0580*/  LEA.HI R5, R5, R6, RZ, 0x3 ;  /* 0x0000000605057211 */ /* 0x000fe400078f18ff */
[----:B0-----:R-:W-:Y:S02]  /*0590*/  ISETP.NE.OR P0, PT, R2, RZ, !P0 ;  /* 0x000000ff0200720c */ /* 0x001fe40004705670 */
[--C-:B------:R-:W-:Y:S01]  /*05a0*/  SHF.R.S32.HI R2, RZ, 0x3, R5.reuse ;  /* 0x00000003ff027819 */ /* 0x100fe20000011405 */
[----:B------:R-:W0:Y:S01]  /*05b0*/  LDC R13, c[0x0][0x148] ;  /* 0x00005200ff0d7b82 */ /* 0x000e220000000800 */
[----:B------:R-:W-:-:S02]  /*05c0*/  SHF.R.S32.HI R5, RZ, 0x1f, R5 ;  /* 0x0000001fff057819 */ /* 0x000fc40000011405 */
[----:B-1----:R-:W-:Y:S02]  /*05d0*/  I2FP.F32.U32 R10, UR8 ;  /* 0x00000008000a7c45 */ /* 0x002fe40008201000 */
[----:B------:R-:W-:-:S03]  /*05e0*/  LEA.HI R5, R5, R2, RZ, 0x2 ;  /* 0x0000000205057211 */ /* 0x000fc600078f10ff */
[----:B------:R-:W-:Y:S01]  /*05f0*/  FMUL R10, R10, UR4 ;  /* 0x000000040a0a7c20 */ /* 0x000fe20008400000 */
[----:B------:R-:W-:Y:S01]  /*0600*/  LOP3.LUT R5, R5, 0xfffffffc, RZ, 0xc0, !PT ;  /* 0xfffffffc05057812 */ /* 0x000fe200078ec0ff */
[----:B------:R-:W-:Y:S01]  /*0610*/  VOTEU.ALL UP0, P0 ;  /* 0x00000000003f7886 */ /* 0x000fe20000000000 */
[----:B------:R-:W-:Y:S01]  /*0620*/  ULDC UR4, c[0x0][0x154] ;  /* 0x0000550000047ab9 */ /* 0x000fe20000000800 */
[----:B------:R-:W-:Y:S02]  /*0630*/  VOTEU.ALL UP1, P0 ;  /* 0x00000000003f7886 */ /* 0x000fe40000020000 */
[----:B------:R-:W-:Y:S01]  /*0640*/  IMAD.IADD R5, R2, 0x1, -R5 ;  /* 0x0000000102057824 */ /* 0x000fe200078e0a05 */
[----:B------:R-:W1:Y:S01]  /*0650*/  F2I.U32.TRUNC.NTZ R10, R10 ;  /* 0x0000000a000a7305 */ /* 0x000e62000020f000 */
[----:B------:R-:W5:Y:S01]  /*0660*/  @!UP0 S2UR UR7, SR_CgaCtaId ;  /* 0x00000000000789c3 */ /* 0x000f620000008800 */
[----:B------:R-:W-:Y:S01]  /*0670*/  @!UP0 UMOV UR6, 0x400 ;  /* 0x0000040000068882 */ /* 0x000fe20000000000 */
[----:B------:R-:W-:Y:S01]  /*0680*/  IMAD R5, R4, 0x4, R5 ;  /* 0x0000000404057824 */ /* 0x000fe200078e0205 */
[----:B--2---:R-:W-:-:S02]  /*0690*/  I2FP.F32.U32 R4, R8 ;  /* 0x0000000800047245 */ /* 0x004fc40000201000 */
[----:B----4-:R-:W-:Y:S02]  /*06a0*/  ISETP.EQ.U32.AND P3, PT, R14, 0x1, PT ;  /* 0x000000010e00780c */ /* 0x010fe40003f62070 */
[----:B------:R-:W-:-:S04]  /*06b0*/  SHF.R.S32.HI R2, RZ, 0x1f, R5 ;  /* 0x0000001fff027819 */ /* 0x000fc80000011405 */
[----:B------:R-:W-:Y:S01]  /*06c0*/  LEA.HI R2, R2, R5, RZ, 0x2 ;  /* 0x0000000502027211 */ /* 0x000fe200078f10ff */
[----:B-1----:R-:W-:-:S03]  /*06d0*/  IMAD.MOV R11, RZ, RZ, -R10 ;  /* 0x000000ffff0b7224 */ /* 0x002fc600078e0a0a */
[----:B------:R-:W-:Y:S01]  /*06e0*/  LOP3.LUT R2, R2, 0xfffffffc, RZ, 0xc0, !PT ;  /* 0xfffffffc02027812 */ /* 0x000fe200078ec0ff */
[----:B------:R-:W-:Y:S01]  /*06f0*/  FMUL R10, R4, UR4 ;  /* 0x00000004040a7c20 */ /* 0x000fe20008400000 */
[----:B------:R-:W-:Y:S01]  /*0700*/  IMAD.SHL.U32 R4, R5, 0x4, RZ ;  /* 0x0000000405047824 */ /* 0x000fe200078e00ff */
[----:B------:R-:W-:Y:S01]  /*0710*/  UMOV UR4, 0x20 ;  /* 0x0000002000047882 */ /* 0x000fe20000000000 */
[----:B---3--:R-:W-:Y:S01]  /*0720*/  IMAD R12, R12, R11, UR8 ;  /* 0x000000080c0c7e24 */ /* 0x008fe2000f8e020b */
[----:B------:R-:W-:-:S04]  /*0730*/  @!UP0 UIADD3 UR4, -UR4, 0x100000, URZ ;  /* 0x0010000004048890 */ /* 0x000fc8000fffe13f */
[----:B------:R-:W-:Y:S02]  /*0740*/  @!UP0 USHF.L.U32 UR5, UR4, 0xb, URZ ;  /* 0x0000000b04058899 */ /* 0x000fe4000800063f */
[----:B------:R-:W-:Y:S01]  /*0750*/  @!UP0 USHF.L.U32 UR4, UR4, 0x1, URZ ;  /* 0x0000000104048899 */ /* 0x000fe2000800063f */
[C---:B------:R-:W-:Y:S01]  /*0760*/  IMAD.IADD R11, R5.reuse, 0x1, -R2 ;  /* 0x00000001050b7824 */ /* 0x040fe200078e0a02 */
[----:B------:R-:W-:Y:S01]  /*0770*/  SHF.R.S32.HI R2, RZ, 0x1f, R7 ;  /* 0x0000001fff027819 */ /* 0x000fe20000011407 */
[----:B------:R-:W1:Y:S01]  /*0780*/  F2I.U32.TRUNC.NTZ R10, R10 ;  /* 0x0000000a000a7305 */ /* 0x000e62000020f000 */
[----:B------:R-:W-:Y:S01]  /*0790*/  LOP3.LUT R5, R5, 0xc, R4, 0x78, !PT ;  /* 0x0000000c05057812 */ /* 0x000fe200078e7804 */
[----:B-----5:R-:W-:Y:S01]  /*07a0*/  @!UP0 ULEA UR6, UR7, UR6, 0x18 ;  /* 0x0000000607068291 */ /* 0x020fe2000f8ec03f */
[----:B------:R-:W-:Y:S01]  /*07b0*/  ISETP.NE.AND P2, PT, R11, R12, PT ;  /* 0x0000000c0b00720c */ /* 0x000fe20003f45270 */
[----:B------:R-:W-:Y:S01]  /*07c0*/  VOTEU.ALL UP0, P0 ;  /* 0x00000000003f7886 */ /* 0x000fe20000000000 */
[----:B------:R-:W-:-:S02]  /*07d0*/  LEA.HI R2, R2, R7, RZ, 0x2 ;  /* 0x0000000702027211 */ /* 0x000fc400078f10ff */
[----:B------:R-:W-:Y:S01]  /*07e0*/  LOP3.LUT P0, RZ, R6, 0x7, RZ, 0xc0, !PT ;  /* 0x0000000706ff7812 */ /* 0x000fe2000780c0ff */
[----:B------:R-:W-:Y:S01]  /*07f0*/  IMAD.MOV.U32 R6, RZ, RZ, 0x1 ;  /* 0x00000001ff067424 */ /* 0x000fe200078e00ff */
[----:B------:R-:W-:Y:S02]  /*0800*/  LOP3.LUT R2, R2, 0xfffffffc, RZ, 0xc0, !PT ;  /* 0xfffffffc02027812 */ /* 0x000fe400078ec0ff */
[----:B------:R-:W-:-:S03]  /*0810*/  ISETP.LT.U32.AND P0, PT, R5, 0x10, !P0 ;  /* 0x000000100500780c */ /* 0x000fc60004701070 */
[----:B------:R-:W-:Y:S01]  /*0820*/  IMAD.IADD R7, R7, 0x1, -R2 ;  /* 0x0000000107077824 */ /* 0x000fe200078e0a02 */
[----:B------:R-:W2:Y:S02]  /*0830*/  FENCE.VIEW.ASYNC.S ;  /* 0x00000000000073c6 */ /* 0x000ea40000000000 */
[----:B--2---:R2:W3:Y:S01]  /*0840*/  @!UP0 SYNCS.EXCH.64 URZ, [UR6+0xf0], UR4 ;  /* 0x0000f004063f85b2 */ /* 0x0044e20008000100 */
[----:B------:R-:W-:Y:S01]  /*0850*/  @P2 SHF.R.S32.HI R2, RZ, 0x1f, R5 ;  /* 0x0000001fff022819 */ /* 0x000fe20000011405 */
[----:B-1----:R-:W-:Y:S01]  /*0860*/  IMAD.MOV R20, RZ, RZ, -R10 ;  /* 0x000000ffff147224 */ /* 0x002fe200078e0a0a */
[----:B------:R-:W-:Y:S02]  /*0870*/  ISETP.NE.AND P1, PT, R7, 0x3, PT ;  /* 0x000000030700780c */ /* 0x000fe40003f25270 */
[----:B------:R-:W-:Y:S01]  /*0880*/  @P2 LEA.HI R2, R2, R5, RZ, 0x2 ;  /* 0x0000000502022211 */ /* 0x000fe200078f10ff */
[----:B0-----:R-:W-:Y:S01]  /*0890*/  IMAD R11, R13, R20, R8 ;  /* 0x000000140d0b7224 */ /* 0x001fe200078e0208 */
[----:B------:R-:W-:-:S02]  /*08a0*/  ISETP.EQ.OR P1, PT, R7, RZ, !P1 ;  /* 0x000000ff0700720c */ /* 0x000fc40004f22670 */
[----:B------:R-:W-:Y:S02]  /*08b0*/  @P2 SHF.R.S32.HI R2, RZ, 0x2, R2 ;  /* 0x00000002ff022819 */ /* 0x000fe40000011402 */
[----:B------:R-:W-:Y:S02]  /*08c0*/  ISETP.EQ.AND P1, PT, R3, RZ, P1 ;  /* 0x000000ff0300720c */ /* 0x000fe40000f22270 */
[----:B------:R-:W-:Y:S02]  /*08d0*/  @P2 ISETP.NE.AND P5, PT, R2, R11, PT ;  /* 0x0000000b0200220c */ /* 0x000fe40003fa5270 */
[----:B------:R-:W-:Y:S01]  /*08e0*/  SEL R3, RZ, 0x1, !P0 ;  /* 0x00000001ff037807 */ /* 0x000fe20004000000 */
[----:B------:R2:W0:Y:S01]  /*08f0*/  @!UP1 SYNCS.EXCH.64 URZ, [UR6+0xf8], UR4 ;  /* 0x0000f804063f95b2 */ /* 0x0004220008000100 */
[----:B------:R-:W-:Y:S01]  /*0900*/  @P2 SEL R6, RZ, 0x1, P5 ;  /* 0x00000001ff062807 */ /* 0x000fe20002800000 */
[----:B------:R-:W-:Y:S01]  /*0910*/  NOP ;  /* 0x0000000000007918 */ /* 0x000fe20000000000 */
[----:B------:R-:W-:-:S02]  /*0920*/  SEL R4, RZ, 0x1, !P1 ;  /* 0x00000001ff047807 */ /* 0x000fc40004800000 */
[----:B------:R-:W-:Y:S02]  /*0930*/  LOP3.LUT R6, R6, R3, RZ, 0xc0, !PT ;  /* 0x0000000306067212 */ /* 0x000fe400078ec0ff */
[----:B------:R-:W-:Y:S01]  /*0940*/  SEL R4, R4, 0x2, P6 ;  /* 0x0000000204047807 */ /* 0x000fe20003000000 */
[----:B--23--:R-:W-:Y:S06]  /*0950*/  @!P3 BRA `(.L_x_4) ;  /* 0x000000000008b947 */ /* 0x00cfec0003800000 */
[----:B0-----:R-:W-:Y:S01]  /*0960*/  UCGABAR_ARV ;  /* 0x00000000000079c7 */ /* 0x001fe20008000000 */
[----:B------:R-:W-:Y:S05]  /*0970*/  BRA `(.L_x_5) ;  /* 0x0000000000047947 */ /* 0x000fea0003800000 */
.L_x_4:
[----:B0-----:R-:W-:Y:S01]  /*0980*/  NOP ;  /* 0x0000000000007918 */ /* 0x001fe20000000000 */
.L_x_5:
[----:B------:R-:W0:Y:S01]  /*0990*/  LDC R2, c[0x0][0x65c] ;  /* 0x00019700ff027b82 */ /* 0x000e220000000800 */
[----:B------:R-:W-:Y:S01]  /*09a0*/  IMAD.MOV.U32 R3, RZ, RZ, RZ ;  /* 0x000000ffff037224 */ /* 0x000fe200078e00ff */
[----:B0-----:R-:W-:Y:S01]  /*09b0*/  ISETP.NE.AND P2, PT, R2, 0x1, PT ;  /* 0x000000010200780c */ /* 0x001fe20003f45270 */
[----:B------:R-:W-:-:S12]  /*09c0*/  IMAD.U32 R2, RZ, RZ, UR8 ;  /* 0x00000008ff027e24 */ /* 0x000fd8000f8e00ff */
[----:B------:R-:W0:Y:S01]  /*09d0*/  @P2 LDC R15, c[0x0][0x10] ;  /* 0x00000400ff0f2b82 */ /* 0x000e220000000800 */
[----:B------:R-:W-:Y:S02]  /*09e0*/  @P2 IMAD.MOV.U32 R9, RZ, RZ, RZ ;  /* 0x000000ffff092224 */ /* 0x000fe400078e00ff */
[----:B------:R-:W-:-:S05]  /*09f0*/  @P2 IMAD.MOV.U32 R17, RZ, RZ, RZ ;  /* 0x000000ffff112224 */ /* 0x000fca00078e00ff */
[----:B------:R-:W1:Y:S01]  /*0a00*/  @!P2 LDC R11, c[0x0][0xc] ;  /* 0x00000300ff0bab82 */ /* 0x000e620000000800 */
[----:B0-----:R-:W-:-:S04]  /*0a10*/  @P2 IMAD.WIDE.U32 R14, R15, UR8, R8 ;  /* 0x000000080f0e2c25 */ /* 0x001fc8000f8e0008 */
[----:B-1----:R-:W-:-:S04]  /*0a20*/  @!P2 IMAD.WIDE.U32 R10, R8, R11, R2 ;  /* 0x0000000b080aa225 */ /* 0x002fc800078e0002 */
[----:B------:R-:W-:Y:S02]  /*0a30*/  @P2 IMAD.MOV.U32 R2, RZ, RZ, R14 ;  /* 0x000000ffff022224 */ /* 0x000fe400078e000e */
[----:B------:R-:W-:Y:S02]  /*0a40*/  @P2 IMAD.IADD R3, R15, 0x1, R17 ;  /* 0x000000010f032824 */ /* 0x000fe400078e0211 */
[----:B------:R-:W-:Y:S02]  /*0a50*/  @!P2 IMAD.MOV.U32 R2, RZ, RZ, R10 ;  /* 0x000000ffff02a224 */ /* 0x000fe400078e000a */
[----:B------:R-:W-:Y:S01]  /*0a60*/  @!P2 IMAD.MOV.U32 R3, RZ, RZ, R11 ;  /* 0x000000ffff03a224 */ /* 0x000fe200078e000b */
[----:B------:R-:W-:Y:S06]  /*0a70*/  @!P3 BRA `(.L_x_6) ;  /* 0x00000000000cb947 */ /* 0x000fec0003800000 */
[----:B------:R-:W-:Y:S01]  /*0a80*/  UCGABAR_WAIT ;  /* 0x0000000000007dc7 */ /* 0x000fe20008000000 */
[----:B------:R-:W-:Y:S01]  /*0a90*/  CCTL.IVALL ;  /* 0x00000000ff00798f */ /* 0x000fe20002000000 */
[----:B------:R-:W-:Y:S05]  /*0aa0*/  BRA `(.L_x_7) ;  /* 0x0000000000047947 */ /* 0x000fea0003800000 */
.L_x_6:
[----:B------:R-:W-:Y:S06]  /*0ab0*/  BAR.SYNC.DEFER_BLOCKING 0x0 ;  /* 0x0000000000007b1d */ /* 0x000fec0000010000 */
.L_x_7:
[----:B------:R-:W-:Y:S05]  /*0ac0*/  @!P4 BRA `(.L_x_8) ;  /* 0x000000740048c947 */ /* 0x000fea0003800000 */
[----:B------:R-:W-:-:S13]  /*0ad0*/  ISETP.GT.U32.AND P0, PT, R16, 0x1, PT ;  /* 0x000000011000780c */ /* 0x000fda0003f04070 */
[----:B------:R-:W-:Y:S05]  /*0ae0*/  @P0 EXIT ;  /* 0x000000000000094d */ /* 0x000fea0003800000 */
[----:B------:R-:W-:Y:S01]  /*0af0*/  ULDC.64 UR4, c[0x0][0x650] ;  /* 0x0001940000047ab9 */ /* 0x000fe20000000a00 */
[----:B------:R-:W-:Y:S01]  /*0b00*/  PRMT R14, RZ, 0x7610, R14 ;  /* 0x00007610ff0e7816 */ /* 0x000fe2000000000e */
[----:B------:R-:W-:Y:S01]  /*0b10*/  IMAD.MOV.U32 R10, RZ, RZ, -0x1 ;  /* 0xffffffffff0a7424 */ /* 0x000fe200078e00ff */
[----:B------:R-:W-:Y:S01]  /*0b20*/  ISETP.GE.U32.AND P0, PT, R2, UR4, PT ;  /* 0x0000000402007c0c */ /* 0x000fe2000bf06070 */
[----:B------:R-:W-:Y:S02]  /*0b30*/  IMAD.MOV.U32 R11, RZ, RZ, -0x1 ;  /* 0xffffffffff0b7424 */ /* 0x000fe400078e00ff */
[----:B------:R-:W-:Y:S01]  /*0b40*/  IMAD.MOV.U32 R7, RZ, RZ, -0x1 ;  /* 0xffffffffff077424 */ /* 0x000fe200078e00ff */
[----:B------:R-:W-:-:S13]  /*0b50*/  ISETP.GE.U32.AND.EX P0, PT, R3, UR5, PT, P0 ;  /* 0x0000000503007c0c */ /* 0x000fda000bf06100 */
[----:B------:R-:W-:Y:S05]  /*0b60*/  @P0 BRA `(.L_x_9) ;  /* 0x0000000400280947 */ /* 0x000fea0003800000 */
[----:B------:R-:W0:Y:S01]  /*0b70*/  LDC.64 R22, c[0x0][0x628] ;  /* 0x00018a00ff167b82 */ /* 0x000e220000000a00 */
[----:B------:R-:W-:Y:S02]  /*0b80*/  IMAD.MOV.U32 R10, RZ, RZ, R2 ;  /* 0x000000ffff0a7224 */ /* 0x000fe400078e0002 */
[----:B------:R-:W-:-:S05]  /*0b90*/  IMAD.MOV.U32 R11, RZ, RZ, R3 ;  /* 0x000000ffff0b7224 */ /* 0x000fca00078e0003 */
[----:B------:R-:W1:Y:S08]  /*0ba0*/  LDC R18, c[0x0][0x630] ;  /* 0x00018c00ff127b82 */ /* 0x000e700000000800 */
[----:B------:R-:W2:Y:S01]  /*0bb0*/  LDC.64 R24, c[0x0][0x620] ;  /* 0x00018800ff187b82 */ /* 0x000ea20000000a00 */
[----:B0-----:R-:W-:-:S04]  /*0bc0*/  ISETP.NE.U32.AND P0, PT, R22, RZ, PT ;  /* 0x000000ff1600720c */ /* 0x001fc80003f05070 */
[----:B------:R-:W-:-:S13]  /*0bd0*/  ISETP.NE.AND.EX P0, PT, R23, RZ, PT, P0 ;  /* 0x000000ff1700720c */ /* 0x000fda0003f05300 */
[----:B-12---:R-:W-:Y:S05]  /*0be0*/  @!P0 BRA `(.L_x_10) ;  /* 0x0000000000288947 */ /* 0x006fea0003800000 */
[----:B------:R-:W0:Y:S02]  /*0bf0*/  LDC R7, c[0x0][0x634] ;  /* 0x00018d00ff077b82 */ /* 0x000e240000000800 */
[----:B0-----:R-:W-:-:S05]  /*0c00*/  IADD3 R7, P0, R2, R7, RZ ;  /* 0x0000000702077210 */ /* 0x001fca0007f1e0ff */
[----:B------:R-:W-:-:S04]  /*0c10*/  IMAD.X R19, RZ, RZ, R3, P0 ;  /* 0x000000ffff137224 */ /* 0x000fc800000e0603 */
[----:B------:R-:W-:-:S04]  /*0c20*/  IMAD.WIDE.U32 R10, R19, R22, RZ ;  /* 0x00000016130a7225 */ /* 0x000fc800078e00ff */
[----:B------:R-:W-:-:S04]  /*0c30*/  IMAD.WIDE.U32 R14, P0, R7, R23, R10 ;  /* 0x00000017070e7225 */ /* 0x000fc8000780000a */
[----:B------:R-:W-:-:S04]  /*0c40*/  IMAD.WIDE.U32 R10, R7, R22, RZ ;  /* 0x00000016070a7225 */ /* 0x000fc800078e00ff */
[----:B------:R-:W-:Y:S01]  /*0c50*/  IMAD.X R17, RZ, RZ, RZ, P0 ;  /* 0x000000ffff117224 */ /* 0x000fe200000e06ff */
[----:B------:R-:W-:Y:S01]  /*0c60*/  IADD3 RZ, P0, R11, R14, RZ ;  /* 0x0000000e0bff7210 */ /* 0x000fe20007f1e0ff */
[----:B------:R-:W-:-:S04]  /*0c70*/  IMAD.MOV.U32 R16, RZ, RZ, R15 ;  /* 0x000000ffff107224 */ /* 0x000fc800078e000f */
[----:B------:R-:W-:-:S08]  /*0c80*/  IMAD.WIDE.U32.X R10, R19, R23, R16, P0 ;  /* 0x00000017130a7225 */ /* 0x000fd000000e0410 */
.L_x_10:
[----:B------:R-:W0:Y:S01]  /*0c90*/  LDC.64 R26, c[0x0][0x640] ;  /* 0x00019000ff1a7b82 */ /* 0x000e220000000a00 */
[--C-:B------:R-:W-:Y:S01]  /*0ca0*/  SHF.R.U64 R28, R10, R18, R11.reuse ;  /* 0x000000120a1c7219 */ /* 0x100fe2000000120b */
[----:B------:R-:W-:Y:S01]  /*0cb0*/  IMAD R29, R13, R20, R8 ;  /* 0x000000140d1d7224 */ /* 0x000fe200078e0208 */
[----:B------:R-:W-:Y:S01]  /*0cc0*/  SHF.R.U32.HI R7, RZ, R18, R11 ;  /* 0x00000012ff077219 */ /* 0x000fe2000001160b */
[----:B------:R-:W-:Y:S01]  /*0cd0*/  IMAD.MOV.U32 R23, RZ, RZ, 0x1 ;  /* 0x00000001ff177424 */ /* 0x000fe200078e00ff */
[----:B------:R-:W-:-:S03]  /*0ce0*/  IADD3 R9, P0, RZ, -R28, RZ ;  /* 0x8000001cff097210 */ /* 0x000fc60007f1e0ff */
[----:B------:R-:W1:Y:S02]  /*0cf0*/  LDC R16, c[0x0][0x618] ;  /* 0x00018600ff107b82 */ /* 0x000e640000000800 */
[----:B------:R-:W-:Y:S02]  /*0d00*/  IMAD.X R7, RZ, RZ, ~R7, P0 ;  /* 0x000000ffff077224 */ /* 0x000fe400000e0e07 */
[----:B------:R-:W-:-:S04]  /*0d10*/  IMAD.WIDE.U32 R10, R9, R24, R2 ;  /* 0x00000018090a7225 */ /* 0x000fc800078e0002 */
[----:B------:R-:W2:Y:S01]  /*0d20*/  LDC R15, c[0x0][0x608] ;  /* 0x00018200ff0f7b82 */ /* 0x000ea20000000800 */
[----:B------:R-:W-:-:S04]  /*0d30*/  IMAD R14, R7, R24, RZ ;  /* 0x00000018070e7224 */ /* 0x000fc800078e02ff */
[----:B------:R-:W-:-:S03]  /*0d40*/  IMAD R7, R9, R25, R14 ;  /* 0x0000001909077224 */ /* 0x000fc600078e020e */
[----:B------:R-:W3:Y:S01]  /*0d50*/  LDC R22, c[0x0][0x658] ;  /* 0x00019600ff167b82 */ /* 0x000ee20000000800 */
[----:B------:R-:W-:Y:S01]  /*0d60*/  IMAD.IADD R7, R11, 0x1, R7 ;  /* 0x000000010b077824 */ /* 0x000fe200078e0207 */
[----:B0-----:R-:W-:-:S04]  /*0d70*/  ISETP.NE.U32.AND P0, PT, R26, RZ, PT ;  /* 0x000000ff1a00720c */ /* 0x001fc80003f05070 */
[----:B------:R-:W-:Y:S02]  /*0d80*/  ISETP.NE.AND.EX P0, PT, R27, RZ, PT, P0 ;  /* 0x000000ff1b00720c */ /* 0x000fe40003f05300 */
[----:B------:R-:W0:Y:S01]  /*0d90*/  LDC R18, c[0x0][0x600] ;  /* 0x00018000ff127b82 */ /* 0x000e220000000800 */
[-CC-:B-1----:R-:W-:Y:S02]  /*0da0*/  SHF.R.U64 R19, R10, R16.reuse, R7.reuse ;  /* 0x000000100a137219 */ /* 0x182fe40000001207 */
[----:B------:R-:W-:Y:S01]  /*0db0*/  SHF.R.U32.HI R10, RZ, R16, R7 ;  /* 0x00000010ff0a7219 */ /* 0x000fe20000011607 */
[----:B------:R-:W-:-:S04]  /*0dc0*/  IMAD.MOV.U32 R7, RZ, RZ, -0x1 ;  /* 0xffffffffff077424 */ /* 0x000fc800078e00ff */
[----:B------:R-:W1:Y:S01]  /*0dd0*/  LDC R21, c[0x0][0x648] ;  /* 0x00019200ff157b82 */ /* 0x000e620000000800 */
[-CC-:B--2---:R-:W-:Y:S02]  /*0de0*/  SHF.R.U64 R16, R19, R15.reuse, R10.reuse ;  /* 0x0000000f13107219 */ /* 0x184fe4000000120a */
[----:B------:R-:W-:-:S05]  /*0df0*/  SHF.R.U32.HI R9, RZ, R15, R10 ;  /* 0x0000000fff097219 */ /* 0x000fca000001160a */
[----:B------:R-:W2:Y:S01]  /*0e00*/  LDC R24, c[0x0][0x638] ;  /* 0x00018e00ff187b82 */ /* 0x000ea20000000800 */
[-CC-:B---3--:R-:W-:Y:S02]  /*0e10*/  SHF.R.U64 R20, R16, R22.reuse, R9.reuse ;  /* 0x0000001610147219 */ /* 0x188fe40000001209 */
[-C--:B------:R-:W-:Y:S02]  /*0e20*/  SHF.L.U32 R7, R7, R22.reuse, RZ ;  /* 0x0000001607077219 */ /* 0x080fe400000006ff */
[----:B------:R-:W-:Y:S01]  /*0e30*/  SHF.R.U32.HI R9, RZ, R22, R9 ;  /* 0x00000016ff097219 */ /* 0x000fe20000011609 */
[----:B------:R-:W-:Y:S01]  /*0e40*/  IMAD.MOV.U32 R8, RZ, RZ, R20 ;  /* 0x000000ffff087224 */ /* 0x000fe200078e0014 */
[----:B------:R-:W-:Y:S01]  /*0e50*/  LOP3.LUT R13, RZ, R7, RZ, 0x33, !PT ;  /* 0x00000007ff0d7212 */ /* 0x000fe200078e33ff */
[----:B------:R-:W3:Y:S01]  /*0e60*/  LDC R25, c[0x0][0x610] ;  /* 0x00018400ff197b82 */ /* 0x000ee20000000800 */
[----:B------:R-:W-:Y:S05]  /*0e70*/  @!P0 BRA `(.L_x_11) ;  /* 0x0000000000288947 */ /* 0x000fea0003800000 */
[----:B------:R-:W4:Y:S02]  /*0e80*/  LDC R7, c[0x0][0x64c] ;  /* 0x00019300ff077b82 */ /* 0x000f240000000800 */
[----:B----4-:R-:W-:-:S05]  /*0e90*/  IADD3 R7, P0, R20, R7, RZ ;  /* 0x0000000714077210 */ /* 0x010fca0007f1e0ff */
        /* <DEDUP_REMOVED lines=8> */
.L_x_11:
[----:B-1----:R-:W-:Y:S01]  /*0f20*/  SHF.R.U64 R9, R8, R21, R9 ;  /* 0x0000001508097219 */ /* 0x002fe20000001209 */
[----:B0-----:R-:W-:Y:S01]  /*0f30*/  VIADD R10, R18, 0xffffffff ;  /* 0xffffffff120a7836 */ /* 0x001fe20000000000 */
[----:B------:R-:W-:Y:S01]  /*0f40*/  SHF.L.U32 R7, R23, R22, RZ ;  /* 0x0000001617077219 */ /* 0x000fe200000006ff */
[----:B------:R-:W-:Y:S01]  /*0f50*/  IMAD.MOV.U32 R14, RZ, RZ, 0x1 ;  /* 0x00000001ff0e7424 */ /* 0x000fe200078e00ff */
[----:B------:R-:W-:Y:S01]  /*0f60*/  LOP3.LUT R8, R16, R13, RZ, 0xc0, !PT ;  /* 0x0000000d10087212 */ /* 0x000fe200078ec0ff */
[----:B------:R-:W-:Y:S01]  /*0f70*/  IMAD.MOV R11, RZ, RZ, -R9 ;  /* 0x000000ffff0b7224 */ /* 0x000fe200078e0a09 */
[----:B------:R-:W-:Y:S02]  /*0f80*/  SEL R12, R12, R29, !P2 ;  /* 0x0000001d0c0c7207 */ /* 0x000fe40005000000 */
[----:B------:R-:W-:Y:S01]  /*0f90*/  LOP3.LUT R10, R19, R10, RZ, 0xc0, !PT ;  /* 0x0000000a130a7212 */ /* 0x000fe200078ec0ff */
[----:B------:R-:W-:Y:S02]  /*0fa0*/  IMAD R9, R7, R9, R8 ;  /* 0x0000000907097224 */ /* 0x000fe400078e0208 */
[----:B--2---:R-:W-:-:S02]  /*0fb0*/  IMAD R7, R11, R24, R20 ;  /* 0x000000180b077224 */ /* 0x004fc400078e0214 */
[----:B---3--:R-:W-:Y:S02]  /*0fc0*/  IMAD R12, R9, R25, R12 ;  /* 0x00000019090c7224 */ /* 0x008fe400078e020c */
[----:B------:R-:W-:-:S05]  /*0fd0*/  IMAD R7, R7, R18, R10 ;  /* 0x0000001207077224 */ /* 0x000fca00078e020a */
[----:B------:R-:W-:Y:S02]  /*0fe0*/  SEL R11, R7, R12, !P2 ;  /* 0x0000000c070b7207 */ /* 0x000fe40005000000 */
[----:B------:R-:W-:Y:S01]  /*0ff0*/  SEL R10, R12, R7, !P2 ;  /* 0x000000070c0a7207 */ /* 0x000fe20005000000 */
[----:B------:R-:W-:-:S07]  /*1000*/  IMAD.MOV.U32 R7, RZ, RZ, R28 ;  /* 0x000000ffff077224 */ /* 0x000fce00078e001c */
.L_x_9:
[----:B------:R-:W-:-:S08]  /*1010*/  NOP ;  /* 0x0000000000007918 */ /* 0x000fd00000000000 */
[----:B------:R-:W0:Y:S02]  /*1020*/  USETMAXREG.TRY_ALLOC.CTAPOOL UP0, 0xe8 ;  /* 0x000000e8000079c8 */ /* 0x000e240008000600 */
[----:B0-----:R-:W-:-:S13]  /*1030*/  PLOP3.LUT P0, PT, PT, PT, UP0, 0x80, 0x0 ;  /* 0x000000000000781c */ /* 0x001fda0003f0f008 */
[----:B------:R-:W-:Y:S05]  /*1040*/  @!P0 BRA `(.L_x_9) ;  /* 0xfffffffc00f08947 */ /* 0x000fea000383ffff */
[----:B------:R-:W-:Y:S01]  /*1050*/  ULDC.64 UR4, c[0x0][0x598] ;  /* 0x0001660000047ab9 */ /* 0x000fe20000000a00 */
[----:B------:R-:W-:Y:S01]  /*1060*/  ULDC.64 UR16, c[0x0][0x208] ;  /* 0x0000820000107ab9 */ /* 0x000fe20000000a00 */
[----:B------:R-:W-:-:S04]  /*1070*/  ISETP.NE.U32.AND P0, PT, RZ, UR4, PT ;  /* 0x00000004ff007c0c */ /* 0x000fc8000bf05070 */
[----:B------:R-:W-:-:S13]  /*1080*/  ISETP.NE.AND.EX P0, PT, RZ, UR5, PT, P0 ;  /* 0x00000005ff007c0c */ /* 0x000fda000bf05300 */
[----:B------:R-:W-:Y:S05]  /*1090*/  @!P0 BRA `(.L_x_12) ;  /* 0x00000000001c8947 */ /* 0x000fea0003800000 */
[----:B------:R-:W0:Y:S02]  /*10a0*/  LDC.64 R8, c[0x0][0x598] ;  /* 0x00016600ff087b82 */ /* 0x000e240000000a00 */
[----:B0-----:R-:W2:Y:S02]  /*10b0*/  LDG.E.64 R8, desc[UR16][R8.64] ;  /* 0x0000001008087981 */ /* 0x001ea4000c1e1b00 */
[----:B--2---:R-:W-:-:S04]  /*10c0*/  ISETP.NE.U32.AND P0, PT, R8, RZ, PT ;  /* 0x000000ff0800720c */ /* 0x004fc80003f05070 */
[----:B------:R-:W-:-:S13]  /*10d0*/  ISETP.NE.AND.EX P0, PT, R9, RZ, PT, P0 ;  /* 0x000000ff0900720c */ /* 0x000fda0003f05300 */
[----:B------:R-:W-:Y:S05]  /*10e0*/  @!P0 BRA `(.L_x_12) ;  /* 0x0000000000088947 */ /* 0x000fea0003800000 */
[----:B------:R0:W5:Y:S01]  /*10f0*/  LD.E R8, desc[UR16][R8.64] ;  /* 0x0000001008087980 */ /* 0x000162000c101900 */
[----:B------:R-:W-:Y:S05]  /*1100*/  BRA `(.L_x_13) ;  /* 0x0000000000207947 */ /* 0x000fea0003800000 */
.L_x_12:
[----:B------:R-:W-:Y:S02]  /*1110*/  ULDC.64 UR4, c[0x0][0x588] ;  /* 0x0001620000047ab9 */ /* 0x000fe40000000a00 */
[----:B------:R-:W-:-:S04]  /*1120*/  ISETP.NE.U32.AND P0, PT, RZ, UR4, PT ;  /* 0x00000004ff007c0c */ /* 0x000fc8000bf05070 */
[----:B------:R-:W-:-:S13]  /*1130*/  ISETP.NE.AND.EX P0, PT, RZ, UR5, PT, P0 ;  /* 0x00000005ff007c0c */ /* 0x000fda000bf05300 */
[----:B------:R-:W-:Y:S05]  /*1140*/  @!P0 BRA `(.L_x_14) ;  /* 0x00000000000c8947 */ /* 0x000fea0003800000 */
[----:B------:R-:W0:Y:S02]  /*1150*/  LDC.64 R8, c[0x0][0x588] ;  /* 0x00016200ff087b82 */ /* 0x000e240000000a00 */
[----:B0-----:R1:W5:Y:S01]  /*1160*/  LDG.E R8, desc[UR16][R8.64] ;  /* 0x0000001008087981 */ /* 0x001362000c1e1900 */
[----:B------:R-:W-:Y:S05]  /*1170*/  BRA `(.L_x_13) ;  /* 0x0000000000047947 */ /* 0x000fea0003800000 */
.L_x_14:
[----:B------:R-:W2:Y:S02]  /*1180*/  LDC R8, c[0x0][0x580] ;  /* 0x00016000ff087b82 */ /* 0x000ea40000000800 */
.L_x_13:
[----:B------:R-:W-:Y:S02]  /*1190*/  ULDC.64 UR4, c[0x0][0x5a0] ;  /* 0x0001680000047ab9 */ /* 0x000fe40000000a00 */
[----:B------:R-:W-:-:S04]  /*11a0*/  ISETP.NE.U32.AND P0, PT, RZ, UR4, PT ;  /* 0x00000004ff007c0c */ /* 0x000fc8000bf05070 */
[----:B------:R-:W-:-:S13]  /*11b0*/  ISETP.NE.AND.EX P0, PT, RZ, UR5, PT, P0 ;  /* 0x00000005ff007c0c */ /* 0x000fda000bf05300 */
[----:B------:R-:W-:Y:S05]  /*11c0*/  @!P0 BRA `(.L_x_15) ;  /* 0x00000000001c8947 */ /* 0x000fea0003800000 */
[----:B------:R-:W3:Y:S02]  /*11d0*/  LDC.64 R12, c[0x0][0x5a0] ;  /* 0x00016800ff0c7b82 */ /* 0x000ee40000000a00 */
[----:B---3--:R-:W3:Y:S02]  /*11e0*/  LDG.E.64 R12, desc[UR16][R12.64] ;  /* 0x000000100c0c7981 */ /* 0x008ee4000c1e1b00 */
[----:B---3--:R-:W-:-:S04]  /*11f0*/  ISETP.NE.U32.AND P0, PT, R12, RZ, PT ;  /* 0x000000ff0c00720c */ /* 0x008fc80003f05070 */
[----:B------:R-:W-:-:S13]  /*1200*/  ISETP.NE.AND.EX P0, PT, R13, RZ, PT, P0 ;  /* 0x000000ff0d00720c */ /* 0x000fda0003f05300 */
[----:B------:R-:W-:Y:S05]  /*1210*/  @!P0 BRA `(.L_x_15) ;  /* 0x0000000000088947 */ /* 0x000fea0003800000 */
[----:B01----:R0:W5:Y:S01]  /*1220*/  LD.E R9, desc[UR16][R12.64] ;  /* 0x000000100c097980 */ /* 0x003162000c101900 */
[----:B------:R-:W-:Y:S05]  /*1230*/  BRA `(.L_x_16) ;  /* 0x0000000000207947 */ /* 0x000fea0003800000 */
.L_x_15:
[----:B------:R-:W-:Y:S02]  /*1240*/  ULDC.64 UR4, c[0x0][0x590] ;  /* 0x0001640000047ab9 */ /* 0x000fe40000000a00 */
[----:B------:R-:W-:-:S04]  /*1250*/  ISETP.NE.U32.AND P0, PT, RZ, UR4, PT ;  /* 0x00000004ff007c0c */ /* 0x000fc8000bf05070 */
[----:B------:R-:W-:-:S13]  /*1260*/  ISETP.NE.AND.EX P0, PT, RZ, UR5, PT, P0 ;  /* 0x00000005ff007c0c */ /* 0x000fda000bf05300 */
[----:B------:R-:W-:Y:S05]  /*1270*/  @!P0 BRA `(.L_x_17) ;  /* 0x00000000000c8947 */ /* 0x000fea0003800000 */
[----:B------:R-:W0:Y:S02]  /*1280*/  LDC.64 R12, c[0x0][0x590] ;  /* 0x00016400ff0c7b82 */ /* 0x000e240000000a00 */
[----:B01----:R1:W5:Y:S01]  /*1290*/  LDG.E R9, desc[UR16][R12.64] ;  /* 0x000000100c097981 */ /* 0x003362000c1e1900 */
[----:B------:R-:W-:Y:S05]  /*12a0*/  BRA `(.L_x_16) ;  /* 0x0000000000047947 */ /* 0x000fea0003800000 */
.L_x_17:
[----:B01----:R-:W3:Y:S02]  /*12b0*/  LDC R9, c[0x0][0x584] ;  /* 0x00016100ff097b82 */ /* 0x003ee40000000800 */
.L_x_16:
[----:B------:R-:W-:-:S13]  /*12c0*/  LOP3.LUT P0, RZ, R14, 0xff, RZ, 0xc0, !PT ;  /* 0x000000ff0eff7812 */ /* 0x000fda000780c0ff */
[----:B------:R-:W-:Y:S05]  /*12d0*/  @!P0 EXIT ;  /* 0x000000000000894d */ /* 0x000fea0003800000 */
[----:B------:R-:W-:Y:S01]  /*12e0*/  ULDC UR4, c[0x0][0x28c] ;  /* 0x0000a30000047ab9 */ /* 0x000fe20000000800 */
[----:B------:R-:W-:Y:S01]  /*12f0*/  LOP3.LUT R142, R4, 0x1, RZ, 0xfc, !PT ;  /* 0x00000001048e7812 */ /* 0x000fe200078efcff */
[----:B------:R-:W-:-:S04]  /*1300*/  UIADD3 UR4, UR4, 0x3f, URZ ;  /* 0x0000003f04047890 */ /* 0x000fc8000fffe03f */
[----:B------:R-:W-:-:S04]  /*1310*/  USHF.R.S32.HI UR5, URZ, 0x1f, UR4 ;  /* 0x0000001f3f057899 */ /* 0x000fc80008011404 */
[----:B------:R-:W-:-:S03]  /*1320*/  ULEA.HI UR5, UR5, UR4, URZ, 0x6 ;  /* 0x0000000405057291 */ /* 0x000fc6000f8f303f */
[----:B------:R-:W-:Y:S01]  /*1330*/  UMOV UR4, URZ ;  /* 0x0000003f00047c82 */ /* 0x000fe20008000000 */
[----:B------:R-:W-:-:S03]  /*1340*/  USHF.R.S32.HI UR9, URZ, 0x6, UR5 ;  /* 0x000000063f097899 */ /* 0x000fc60008011405 */
[----:B------:R-:W-:-:S09]  /*1350*/  UMOV UR5, URZ ;  /* 0x0000003f00057c82 */ /* 0x000fd20008000000 */
.L_x_172:
[----:B01----:R-:W-:Y:S01]  /*1360*/  LOP3.LUT R12, R0, 0x80, RZ, 0xc0, !PT ;  /* 0x00000080000c7812 */ /* 0x003fe200078ec0ff */
[----:B------:R-:W0:Y:S01]  /*1370*/  S2UR UR13, SR_CgaCtaId ;  /* 0x00000000000d79c3 */ /* 0x000e220000008800 */
[----:B------:R-:W-:Y:S01]  /*1380*/  UMOV UR12, 0x400 ;  /* 0x00000400000c7882 */ /* 0x000fe20000000000 */
[----:B------:R-:W-:Y:S01]  /*1390*/  UMOV UR6, URZ ;  /* 0x0000003f00067c82 */ /* 0x000fe20008000000 */
[----:B------:R-:W-:Y:S01]  /*13a0*/  SHF.R.U32.HI R12, RZ, 0x7, R12 ;  /* 0x00000007ff0c7819 */ /* 0x000fe2000001160c */
[----:B------:R-:W-:Y:S01]  /*13b0*/  UMOV UR7, URZ ;  /* 0x0000003f00077c82 */ /* 0x000fe20008000000 */
[----:B------:R-:W-:Y:S01]  /*13c0*/  UMOV UR18, UR5 ;  /* 0x0000000500127c82 */ /* 0x000fe20008000000 */
[----:B------:R-:W-:Y:S02]  /*13d0*/  CS2R R16, SRZ ;  /* 0x0000000000107805 */ /* 0x000fe4000001ff00 */
[----:B------:R-:W-:Y:S01]  /*13e0*/  CS2R R14, SRZ ;  /* 0x00000000000e7805 */ /* 0x000fe2000001ff00 */
[----:B------:R-:W1:Y:S01]  /*13f0*/  LDC R13, c[0x0][0x28c] ;  /* 0x0000a300ff0d7b82 */ /* 0x000e620000000800 */
[----:B------:R-:W4:Y:S01]  /*1400*/  SHFL.IDX PT, R12, R12, RZ, 0x1f ;  /* 0x00001fff0c0c7589 */ /* 0x000f2200000e0000 */
[----:B------:R-:W-:-:S02]  /*1410*/  CS2R R18, SRZ ;  /* 0x0000000000127805 */ /* 0x000fc4000001ff00 */
[----:B------:R-:W-:Y:S02]  /*1420*/  CS2R R20, SRZ ;  /* 0x0000000000147805 */ /* 0x000fe4000001ff00 */
[----:B------:R-:W-:Y:S02]  /*1430*/  CS2R R22, SRZ ;  /* 0x0000000000167805 */ /* 0x000fe4000001ff00 */
[----:B------:R-:W-:Y:S02]  /*1440*/  CS2R R88, SRZ ;  /* 0x0000000000587805 */ /* 0x000fe4000001ff00 */
[----:B------:R-:W-:Y:S02]  /*1450*/  CS2R R90, SRZ ;  /* 0x00000000005a7805 */ /* 0x000fe4000001ff00 */
[----:B------:R-:W-:Y:S02]  /*1460*/  CS2R R94, SRZ ;  /* 0x00000000005e7805 */ /* 0x000fe4000001ff00 */
        /* <DEDUP_REMOVED lines=16> */
[----:B-1----:R-:W-:Y:S02]  /*1570*/  ISETP.GE.AND P0, PT, R13, 0x1, PT ;  /* 0x000000010d00780c */ /* 0x002fe40003f06270 */
[----:B------:R-:W-:Y:S02]  /*1580*/  CS2R R126, SRZ ;  /* 0x00000000007e7805 */ /* 0x000fe4000001ff00 */
[----:B----4-:R-:W-:-:S02]  /*1590*/  R2UR UR8, R12 ;  /* 0x000000000c0872ca */ /* 0x010fc400000e0000 */
[----:B------:R-:W-:Y:S02]  /*15a0*/  CS2R R128, SRZ ;  /* 0x0000000000807805 */ /* 0x000fe4000001ff00 */
[----:B------:R-:W-:Y:S02]  /*15b0*/  CS2R R130, SRZ ;  /* 0x0000000000827805 */ /* 0x000fe4000001ff00 */
[----:B------:R-:W-:Y:S02]  /*15c0*/  CS2R R132, SRZ ;  /* 0x0000000000847805 */ /* 0x000fe4000001ff00 */
[----:B------:R-:W-:Y:S02]  /*15d0*/  CS2R R134, SRZ ;  /* 0x0000000000867805 */ /* 0x000fe4000001ff00 */
[----:B------:R-:W-:Y:S02]  /*15e0*/  CS2R R136, SRZ ;  /* 0x0000000000887805 */ /* 0x000fe4000001ff00 */
[----:B------:R-:W-:Y:S01]  /*15f0*/  CS2R R138, SRZ ;  /* 0x00000000008a7805 */ /* 0x000fe2000001ff00 */
[----:B------:R-:W-:Y:S01]  /*1600*/  IMAD.MOV.U32 R141, RZ, RZ, RZ ;  /* 0x000000ffff8d7224 */ /* 0x000fe200078e00ff */
[----:B------:R-:W-:Y:S01]  /*1610*/  CS2R R24, SRZ ;  /* 0x0000000000187805 */ /* 0x000fe2000001ff00 */
[----:B------:R-:W-:Y:S01]  /*1620*/  IMAD.MOV.U32 R143, RZ, RZ, RZ ;  /* 0x000000ffff8f7224 */ /* 0x000fe200078e00ff */
[----:B---3--:R-:W-:Y:S01]  /*1630*/  CS2R R26, SRZ ;  /* 0x00000000001a7805 */ /* 0x008fe2000001ff00 */
[----:B------:R-:W-:Y:S01]  /*1640*/  IMAD.U32 R144, RZ, RZ, UR4 ;  /* 0x00000004ff907e24 */ /* 0x000fe2000f8e00ff */
[----:B------:R-:W-:Y:S01]  /*1650*/  CS2R R28, SRZ ;  /* 0x00000000001c7805 */ /* 0x000fe2000001ff00 */
[----:B------:R-:W-:Y:S01]  /*1660*/  ULEA.HI UR10, UR8, UR8, URZ, 0x1 ;  /* 0x00000008080a7291 */ /* 0x000fe2000f8f083f */
[----:B------:R-:W-:-:S02]  /*1670*/  CS2R R30, SRZ ;  /* 0x00000000001e7805 */ /* 0x000fc4000001ff00 */
[----:B------:R-:W-:Y:S02]  /*1680*/  CS2R R32, SRZ ;  /* 0x0000000000207805 */ /* 0x000fe4000001ff00 */
[----:B------:R-:W-:Y:S01]  /*1690*/  CS2R R34, SRZ ;  /* 0x0000000000227805 */ /* 0x000fe2000001ff00 */
[----:B------:R-:W-:Y:S01]  /*16a0*/  ULOP3.LUT UR11, UR10, 0xffffe, URZ, 0xc0, !UPT ;  /* 0x000ffffe0a0b7892 */ /* 0x000fe2000f8ec03f */
[----:B------:R-:W-:Y:S01]  /*16b0*/  CS2R R36, SRZ ;  /* 0x0000000000247805 */ /* 0x000fe2000001ff00 */
[----:B0-----:R-:W-:Y:S01]  /*16c0*/  ULEA UR10, UR13, UR12, 0x18 ;  /* 0x0000000c0d0a7291 */ /* 0x001fe2000f8ec03f */
[----:B------:R-:W-:Y:S01]  /*16d0*/  CS2R R38, SRZ ;  /* 0x0000000000267805 */ /* 0x000fe2000001ff00 */
[----:B------:R-:W-:Y:S01]  /*16e0*/  UIADD3 UR11, UR8, -UR11, URZ ;  /* 0x8000000b080b7290 */ /* 0x000fe2000fffe03f */
[----:B------:R-:W-:Y:S02]  /*16f0*/  CS2R R40, SRZ ;  /* 0x0000000000287805 */ /* 0x000fe4000001ff00 */
[----:B------:R-:W-:Y:S01]  /*1700*/  CS2R R42, SRZ ;  /* 0x00000000002a7805 */ /* 0x000fe2000001ff00 */
[----:B------:R-:W-:Y:S01]  /*1710*/  UMOV UR8, URZ ;  /* 0x0000003f00087c82 */ /* 0x000fe20008000000 */
[----:B------:R-:W-:Y:S01]  /*1720*/  ULEA UR11, UR11, UR10, 0xc ;  /* 0x0000000a0b0b7291 */ /* 0x000fe2000f8e603f */
[----:B------:R-:W-:-:S02]  /*1730*/  CS2R R44, SRZ ;  /* 0x00000000002c7805 */ /* 0x000fc4000001ff00 */
[----:B------:R-:W-:Y:S02]  /*1740*/  CS2R R46, SRZ ;  /* 0x00000000002e7805 */ /* 0x000fe4000001ff00 */
[----:B------:R-:W-:Y:S01]  /*1750*/  CS2R R48, SRZ ;  /* 0x0000000000307805 */ /* 0x000fe2000001ff00 */
[----:B------:R-:W-:Y:S01]  /*1760*/  UIADD3 UR11, UR11, 0x200, URZ ;  /* 0x000002000b0b7890 */ /* 0x000fe2000fffe03f */
[----:B------:R-:W-:Y:S02]  /*1770*/  CS2R R50, SRZ ;  /* 0x0000000000327805 */ /* 0x000fe4000001ff00 */
[----:B------:R-:W-:Y:S02]  /*1780*/  CS2R R52, SRZ ;  /* 0x0000000000347805 */ /* 0x000fe4000001ff00 */
[----:B------:R-:W-:Y:S01]  /*1790*/  CS2R R54, SRZ ;  /* 0x0000000000367805 */ /* 0x000fe2000001ff00 */
[----:B------:R-:W-:Y:S01]  /*17a0*/  USHF.R.U32.HI UR11, URZ, 0x4, UR11 ;  /* 0x000000043f0b7899 */ /* 0x000fe2000801160b */
[----:B------:R-:W-:-:S02]  /*17b0*/  CS2R R56, SRZ ;  /* 0x0000000000387805 */ /* 0x000fc4000001ff00 */
[----:B------:R-:W-:Y:S02]  /*17c0*/  CS2R R58, SRZ ;  /* 0x00000000003a7805 */ /* 0x000fe4000001ff00 */
[----:B------:R-:W-:Y:S01]  /*17d0*/  CS2R R60, SRZ ;  /* 0x00000000003c7805 */ /* 0x000fe2000001ff00 */
[----:B------:R-:W-:Y:S01]  /*17e0*/  ULOP3.LUT UR11, UR11, 0x3fff, URZ, 0xc0, !UPT ;  /* 0x00003fff0b0b7892 */ /* 0x000fe2000f8ec03f */
        /* <DEDUP_REMOVED lines=12> */
[----:B------:R-:W-:Y:S01]  /*18b0*/  CS2R R86, SRZ ;  /* 0x0000000000567805 */ /* 0x000fe2000001ff00 */
[----:B------:R-:W-:Y:S06]  /*18c0*/  @!P0 BRA `(.L_x_18) ;  /* 0x0000000800308947 */ /* 0x000fec0003800000 */
[----:B------:R-:W-:-:S13]  /*18d0*/  ISETP.NE.AND P1, PT, R142, 0x3, PT ;  /* 0x000000038e00780c */ /* 0x000fda0003f25270 */
[----:B------:R-:W-:Y:S05]  /*18e0*/  @!P1 BRA `(.L_x_19) ;  /* 0x0000000000049947 */ /* 0x000fea0003800000 */
[----:B------:R-:W-:Y:S01]  /*18f0*/  BPT.TRAP 0x1 ;  /* 0x000000040000795c */ /* 0x000fe20000300000 */
.L_x_19:
[----:B------:R-:W-:Y:S01]  /*1900*/  ULEA UR6, UR5, UR10, 0x3 ;  /* 0x0000000a05067291 */ /* 0x000fe2000f8e183f */
[----:B------:R-:W-:-:S05]  /*1910*/  IMAD.U32 R12, RZ, RZ, UR4 ;  /* 0x00000004ff0c7e24 */ /* 0x000fca000f8e00ff */
[----:B------:R-:W-:-:S04]  /*1920*/  SHF.L.U32 R12, R12, 0x1f, RZ ;  /* 0x0000001f0c0c7819 */ /* 0x000fc800000006ff */
[----:B------:R0:W1:Y:S01]  /*1930*/  SYNCS.PHASECHK.TRANS64.TRYWAIT P0, [UR6], R12 ;  /* 0x0000000cff0075a7 */ /* 0x0000620008000146 */
[----:B------:R-:W-:Y:S05]  /*1940*/  @!P1 BRA `(.L_x_20) ;  /* 0x0000000000049947 */ /* 0x000fea0003800000 */
[----:B------:R-:W-:Y:S01]  /*1950*/  BPT.TRAP 0x1 ;  /* 0x000000040000795c */ /* 0x000fe20000300000 */
.L_x_20:
[----:B-1----:R-:W-:Y:S05]  /*1960*/  @P0 BRA `(.L_x_21) ;  /* 0x0000000000080947 */ /* 0x002fea0003800000 */
[----:B------:R-:W1:Y:S02]  /*1970*/  SYNCS.PHASECHK.TRANS64.TRYWAIT P0, [UR6], R12 ;  /* 0x0000000cff0075a7 */ /* 0x000e640008000146 */
[----:B-1----:R-:W-:Y:S05]  /*1980*/  @!P0 BRA `(.L_x_22) ;  /* 0x0000008000b08947 */ /* 0x002fea0003800000 */
.L_x_21:
[----:B------:R-:W-:Y:S01]  /*1990*/  UIADD3 UR6, UR10, 0x1c200, URZ ;  /* 0x0001c2000a067890 */ /* 0x000fe2000fffe03f */
[----:B------:R-:W-:Y:S01]  /*19a0*/  WARPGROUP.ARRIVE ;  /* 0x00000000000079c5 */ /* 0x000fe20000000000 */
[----:B------:R-:W-:Y:S01]  /*19b0*/  ULOP3.LUT UR12, UR11, 0x10000, URZ, 0xfc, !UPT ;  /* 0x000100000b0c7892 */ /* 0x000fe2000f8efc3f */
[----:B------:R-:W-:Y:S01]  /*19c0*/  CS2R R16, SRZ ;  /* 0x0000000000107805 */ /* 0x000fe2000001ff00 */
[----:B------:R-:W-:Y:S01]  /*19d0*/  USHF.R.U32.HI UR6, URZ, 0x4, UR6 ;  /* 0x000000043f067899 */ /* 0x000fe20008011606 */
[----:B------:R-:W-:Y:S01]  /*19e0*/  CS2R R14, SRZ ;  /* 0x00000000000e7805 */ /* 0x000fe2000001ff00 */
[----:B------:R-:W-:Y:S01]  /*19f0*/  ULEA UR12, UR5, UR12, 0x9 ;  /* 0x0000000c050c7291 */ /* 0x000fe2000f8e483f */
[----:B------:R-:W-:Y:S01]  /*1a00*/  CS2R R18, SRZ ;  /* 0x0000000000127805 */ /* 0x000fe2000001ff00 */
[----:B------:R-:W-:Y:S01]  /*1a10*/  ULOP3.LUT UR6, UR6, 0x3fff, URZ, 0xc0, !UPT ;  /* 0x00003fff06067892 */ /* 0x000fe2000f8ec03f */
[----:B------:R-:W-:Y:S01]  /*1a20*/  CS2R R20, SRZ ;  /* 0x0000000000147805 */ /* 0x000fe2000001ff00 */
[----:B------:R-:W-:Y:S01]  /*1a30*/  UMOV UR13, 0x80000020 ;  /* 0x80000020000d7882 */ /* 0x000fe20000000000 */
[----:B------:R-:W-:Y:S01]  /*1a40*/  UMOV UR15, 0x80000020 ;  /* 0x80000020000f7882 */ /* 0x000fe20000000000 */
[----:B------:R-:W-:Y:S01]  /*1a50*/  ULOP3.LUT UR6, UR6, 0x10000, URZ, 0xfc, !UPT ;  /* 0x0001000006067892 */ /* 0x000fe2000f8efc3f */
[----:B------:R-:W-:Y:S01]  /*1a60*/  CS2R R22, SRZ ;  /* 0x0000000000167805 */ /* 0x000fe2000001ff00 */
[----:B------:R-:W-:Y:S01]  /*1a70*/  ULDC UR7, c[0x0][0x50c] ;  /* 0x0001430000077ab9 */ /* 0x000fe20000000800 */
[----:B------:R-:W-:Y:S01]  /*1a80*/  CS2R R88, SRZ ;  /* 0x0000000000587805 */ /* 0x000fe2000001ff00 */
[----:B------:R-:W-:Y:S01]  /*1a90*/  ULEA UR14, UR5, UR6, 0x9 ;  /* 0x00000006050e7291 */ /* 0x000fe2000f8e483f */
[----:B------:R-:W-:Y:S01]  /*1aa0*/  CS2R R90, SRZ ;  /* 0x00000000005a7805 */ /* 0x000fe2000001ff00 */
[----:B------:R-:W-:Y:S01]  /*1ab0*/  UISETP.NE.AND UP0, UPT, UR7, 0x2, UPT ;  /* 0x000000020700788c */ /* 0x000fe2000bf05270 */
[----:B------:R-:W-:Y:S01]  /*1ac0*/  CS2R R94, SRZ ;  /* 0x00000000005e7805 */ /* 0x000fe2000001ff00 */
[----:B------:R-:W-:Y:S01]  /*1ad0*/  UMOV UR6, 0x2 ;  /* 0x0000000200067882 */ /* 0x000fe20000000000 */
[----:B------:R-:W-:Y:S01]  /*1ae0*/  CS2R R92, SRZ ;  /* 0x00000000005c7805 */ /* 0x000fe2000001ff00 */
[----:B------:R-:W-:Y:S01]  /*1af0*/  USEL UR7, URZ, 0x1, UP0 ;  /* 0x000000013f077887 */ /* 0x000fe20008000000 */
[----:B------:R-:W-:-:S02]  /*1b00*/  CS2R R96, SRZ ;  /* 0x0000000000607805 */ /* 0x000fc4000001ff00 */
[----:B------:R-:W-:Y:S01]  /*1b10*/  CS2R R98, SRZ ;  /* 0x0000000000627805 */ /* 0x000fe2000001ff00 */
[----:B------:R-:W-:Y:S01]  /*1b20*/  QGMMA.64x128x32.F32.E5M2.E5M2 R24, gdesc[UR12], RZ, !UPT ;  /* 0x01e000000c1879f3 */ /* 0x000fe2000c7038ff */
[----:B------:R-:W-:Y:S01]  /*1b30*/  UIADD3 UR12, UR12, 0x2, URZ ;  /* 0x000000020c0c7890 */ /* 0x000fe2000fffe03f */
[----:B------:R-:W-:Y:S02]  /*1b40*/  CS2R R100, SRZ ;  /* 0x0000000000647805 */ /* 0x000fe4000001ff00 */
[----:B------:R-:W-:Y:S01]  /*1b50*/  ISETP.NE.AND P0, PT, RZ, UR7, PT ;  /* 0x00000007ff007c0c */ /* 0x000fe2000bf05270 */
[----:B------:R-:W-:Y:S01]  /*1b60*/  UIADD3 UR14, UR14, 0x2, URZ ;  /* 0x000000020e0e7890 */ /* 0x000fe2000fffe03f */
[----:B------:R-:W-:Y:S01]  /*1b70*/  CS2R R102, SRZ ;  /* 0x0000000000667805 */ /* 0x000fe2000001ff00 */
[----:B------:R-:W-:Y:S01]  /*1b80*/  UMOV UR13, 0x80000020 ;  /* 0x80000020000d7882 */ /* 0x000fe20000000000 */
[----:B------:R-:W-:Y:S01]  /*1b90*/  UMOV UR15, 0x80000020 ;  /* 0x80000020000f7882 */ /* 0x000fe20000000000 */
        /* <DEDUP_REMOVED lines=17> */
[----:B------:R-:W-:Y:S01]  /*1cb0*/  CS2R R138, SRZ ;  /* 0x00000000008a7805 */ /* 0x000fe2000001ff00 */
[----:B------:R-:W-:Y:S02]  /*1cc0*/  IMAD.MOV.U32 R141, RZ, RZ, RZ ;  /* 0x000000ffff8d7224 */ /* 0x000fe400078e00ff */
[----:B------:R-:W-:Y:S01]  /*1cd0*/  IMAD.MOV.U32 R143, RZ, RZ, RZ ;  /* 0x000000ffff8f7224 */ /* 0x000fe200078e00ff */
[----:B------:R-:W-:Y:S01]  /*1ce0*/  QGMMA.64x128x32.F32.E5M2.E5M2 R24, gdesc[UR12], R24, gsb0 ;  /* 0x01e000000c1879f3 */ /* 0x000fe20008003818 */
[----:B------:R-:W-:Y:S05]  /*1cf0*/  @!P0 BRA `(.L_x_23) ;  /* 0x0000000400088947 */ /* 0x000fea0003800000 */
[----:B------:R-:W-:Y:S02]  /*1d00*/  WARPGROUP.DEPBAR.LE gsb0, 0x0 ;  /* 0x00008000000079c5 */ /* 0x000fe40000010000 */
[----:B------:R-:W-:-:S01]  /*1d10*/  FADD R143, RZ, R24 ;  /* 0x00000018ff8f7221 */ /* 0x000fc20000000000 */
[----:B------:R-:W-:Y:S01]  /*1d20*/  FADD R138, RZ, R25 ;  /* 0x00000019ff8a7221 */ /* 0x000fe20000000000 */
        /* <DEDUP_REMOVED lines=62> */
[----:B------:R-:W-:-:S06]  /*2110*/  UMOV UR6, URZ ;  /* 0x0000003f00067c82 */ /* 0x000fcc0008000000 */
.L_x_23:
[----:B------:R-:W-:-:S04]  /*2120*/  UIADD3 UR18, UR5, 0x1, URZ ;  /* 0x0000000105127890 */ /* 0x000fc8000fffe03f */
[----:B------:R-:W-:-:S04]  /*2130*/  UISETP.NE.AND UP0, UPT, UR18, 0xe, UPT ;  /* 0x0000000e1200788c */ /* 0x000fc8000bf05270 */
[----:B------:R-:W-:Y:S02]  /*2140*/  USEL UR8, URZ, 0x1, UP0 ;  /* 0x000000013f087887 */ /* 0x000fe40008000000 */
[----:B------:R-:W-:Y:S02]  /*2150*/  USEL UR18, UR18, URZ, UP0 ;  /* 0x0000003f12127287 */ /* 0x000fe40008000000 */
[----:B------:R-:W-:-:S06]  /*2160*/  ULOP3.LUT UR8, UR4, UR8, URZ, 0x3c, !UPT ;  /* 0x0000000804087292 */ /* 0x000fcc000f8e3c3f */
[----:B------:R-:W-:Y:S01]  /*2170*/  IMAD.U32 R144, RZ, RZ, UR8 ;  /* 0x00000008ff907e24 */ /* 0x000fe2000f8e00ff */
[----:B------:R-:W-:-:S06]  /*2180*/  UMOV UR8, 0x1 ;  /* 0x0000000100087882 */ /* 0x000fcc0000000000 */
.L_x_18:
[----:B------:R-:W-:-:S04]  /*2190*/  UISETP.LT.AND UP0, UPT, UR9, 0x1, UPT ;  /* 0x000000010900788c */ /* 0x000fc8000bf01270 */
[----:B------:R-:W-:-:S04]  /*21a0*/  USEL UR12, UR9, 0x1, UP0 ;  /* 0x00000001090c7887 */ /* 0x000fc80008000000 */
[----:B------:R-:W-:-:S04]  /*21b0*/  UIADD3 UR12, UR9, -UR12, URZ ;  /* 0x8000000c090c7290 */ /* 0x000fc8000fffe03f */
[----:B------:R-:W-:-:S06]  /*21c0*/  UISETP.GE.AND UP0, UPT, UR12, 0x1, UPT ;  /* 0x000000010c00788c */ /* 0x000fcc000bf06270 */
[----:B------:R-:W-:-:S13]  /*21d0*/  PLOP3.LUT P0, PT, PT, PT, UP0, 0x80, 0x0 ;  /* 0x000000000000781c */ /* 0x000fda0003f0f008 */
[----:B------:R-:W-:Y:S05]  /*21e0*/  @!P0 BRA `(.L_x_24) ;  /* 0x0000000800088947 */ /* 0x000fea0003800000 */
[----:B01----:R-:W-:Y:S01]  /*21f0*/  IMAD.U32 R12, RZ, RZ, UR12 ;  /* 0x0000000cff0c7e24 */ /* 0x003fe2000f8e00ff */
[----:B------:R-:W-:Y:S01]  /*2200*/  ULDC UR19, c[0x0][0x50c] ;  /* 0x0001430000137ab9 */ /* 0x000fe20000000800 */
[----:B------:R-:W-:-:S07]  /*2210*/  IMAD.U32 R13, RZ, RZ, UR5 ;  /* 0x00000005ff0d7e24 */ /* 0x000fce000f8e00ff */
.L_x_32:
[----:B------:R-:W-:-:S13]  /*2220*/  ISETP.NE.AND P1, PT, R142, 0x3, PT ;  /* 0x000000038e00780c */ /* 0x000fda0003f25270 */
[----:B------:R-:W-:Y:S05]  /*2230*/  @!P1 BRA `(.L_x_25) ;  /* 0x0000000000049947 */ /* 0x000fea0003800000 */
[----:B------:R-:W-:Y:S01]  /*2240*/  BPT.TRAP 0x1 ;  /* 0x000000040000795c */ /* 0x000fe20000300000 */
.L_x_25:
[----:B------:R-:W0:Y:S01]  /*2250*/  S2UR UR12, SR_CgaCtaId ;  /* 0x00000000000c79c3 */ /* 0x000e220000008800 */
[----:B------:R-:W-:Y:S01]  /*2260*/  UMOV UR10, 0x400 ;  /* 0x00000400000a7882 */ /* 0x000fe20000000000 */
[----:B------:R-:W-:Y:S01]  /*2270*/  SHF.L.U32 R140, R144, 0x1f, RZ ;  /* 0x0000001f908c7819 */ /* 0x000fe200000006ff */
[----:B0-----:R-:W-:-:S04]  /*2280*/  ULEA UR10, UR12, UR10, 0x18 ;  /* 0x0000000a0c0a7291 */ /* 0x001fc8000f8ec03f */
[----:B------:R-:W-:-:S09]  /*2290*/  ULEA UR12, UR18, UR10, 0x3 ;  /* 0x0000000a120c7291 */ /* 0x000fd2000f8e183f */
[----:B------:R0:W1:Y:S01]  /*22a0*/  SYNCS.PHASECHK.TRANS64.TRYWAIT P0, [UR12], R140 ;  /* 0x0000008cff0075a7 */ /* 0x000062000800014c */
[----:B------:R-:W-:Y:S05]  /*22b0*/  @!P1 BRA `(.L_x_26) ;  /* 0x0000000000049947 */ /* 0x000fea0003800000 */
[----:B------:R-:W-:Y:S01]  /*22c0*/  BPT.TRAP 0x1 ;  /* 0x000000040000795c */ /* 0x000fe20000300000 */
.L_x_26:
[----:B-1----:R-:W-:Y:S05]  /*22d0*/  @P0 BRA `(.L_x_27) ;  /* 0x0000000000080947 */ /* 0x002fea0003800000 */
[----:B------:R-:W1:Y:S02]  /*22e0*/  SYNCS.PHASECHK.TRANS64.TRYWAIT P0, [UR12], R140 ;  /* 0x0000008cff0075a7 */ /* 0x000e64000800014c */
[----:B-1----:R-:W-:Y:S05]  /*22f0*/  @!P0 BRA `(.L_x_28) ;  /* 0x00000078006c8947 */ /* 0x002fea0003800000 */
.L_x_27:
[----:B------:R-:W-:Y:S01]  /*2300*/  UIADD3 UR12, UR10, 0x1c200, URZ ;  /* 0x0001c2000a0c7890 */ /* 0x000fe2000fffe03f */
[----:B------:R-:W-:Y:S01]  /*2310*/  WARPGROUP.ARRIVE ;  /* 0x00000000000079c5 */ /* 0x000fe20000000000 */
[----:B------:R-:W-:Y:S02]  /*2320*/  UISETP.NE.AND UP0, UPT, UR7, URZ, UPT ;  /* 0x0000003f0700728c */ /* 0x000fe4000bf05270 */
[----:B------:R-:W-:Y:S02]  /*2330*/  USHF.R.U32.HI UR12, URZ, 0x4, UR12 ;  /* 0x000000043f0c7899 */ /* 0x000fe4000801160c */
[----:B------:R-:W-:Y:S02]  /*2340*/  USEL UR8, UR8, URZ, !UP0 ;  /* 0x0000003f08087287 */ /* 0x000fe4000c000000 */
[----:B------:R-:W-:Y:S02]  /*2350*/  ULOP3.LUT UR7, UR12, 0x3fff, URZ, 0xc0, !UPT ;  /* 0x00003fff0c077892 */ /* 0x000fe4000f8ec03f */
[----:B------:R-:W-:-:S02]  /*2360*/  ULOP3.LUT UR12, UR11, 0x10000, URZ, 0xfc, !UPT ;  /* 0x000100000b0c7892 */ /* 0x000fc4000f8efc3f */
[----:B------:R-:W-:Y:S02]  /*2370*/  ULOP3.LUT UR7, UR7, 0x10000, URZ, 0xfc, !UPT ;  /* 0x0001000007077892 */ /* 0x000fe4000f8efc3f */
[----:B------:R-:W-:Y:S02]  /*2380*/  UISETP.NE.U32.AND UP0, UPT, UR8, URZ, UPT ;  /* 0x0000003f0800728c */ /* 0x000fe4000bf05070 */
[----:B------:R-:W-:Y:S02]  /*2390*/  ULEA UR12, UR18, UR12, 0x9 ;  /* 0x0000000c120c7291 */ /* 0x000fe4000f8e483f */
[----:B------:R-:W-:Y:S01]  /*23a0*/  ULEA UR14, UR18, UR7, 0x9 ;  /* 0x00000007120e7291 */ /* 0x000fe2000f8e483f */
[----:B------:R-:W-:Y:S01]  /*23b0*/  UMOV UR13, 0x80000020 ;  /* 0x80000020000d7882 */ /* 0x000fe20000000000 */
[----:B------:R-:W-:Y:S01]  /*23c0*/  UMOV UR15, 0x80000020 ;  /* 0x80000020000f7882 */ /* 0x000fe20000000000 */
[----:B------:R-:W-:-:S06]  /*23d0*/  UIADD3 UR6, UR6, 0x2, URZ ;  /* 0x0000000206067890 */ /* 0x000fcc000fffe03f */
[----:B------:R-:W-:Y:S01]  /*23e0*/  QGMMA.64x128x32.F32.E5M2.E5M2 R24, gdesc[UR12], R24, UP0 ;  /* 0x01e000000c1879f3 */ /* 0x000fe2000bf03818 */
[----:B------:R-:W-:Y:S02]  /*23f0*/  UIADD3 UR12, UR12, 0x2, URZ ;  /* 0x000000020c0c7890 */ /* 0x000fe4000fffe03f */
[----:B------:R-:W-:Y:S01]  /*2400*/  UIADD3 UR14, UR14, 0x2, URZ ;  /* 0x000000020e0e7890 */ /* 0x000fe2000fffe03f */
[----:B------:R-:W-:Y:S01]  /*2410*/  UMOV UR13, 0x80000020 ;  /* 0x80000020000d7882 */ /* 0x000fe20000000000 */
[----:B------:R-:W-:Y:S01]  /*2420*/  UMOV UR15, 0x80000020 ;  /* 0x80000020000f7882 */ /* 0x000fe20000000000 */
[----:B------:R-:W-:-:S04]  /*2430*/  UISETP.NE.AND UP0, UPT, UR6, UR19, UPT ;  /* 0x000000130600728c */ /* 0x000fc8000bf05270 */
[----:B------:R-:W-:-:S06]  /*2440*/  USEL UR7, URZ, 0x1, UP0 ;  /* 0x000000013f077887 */ /* 0x000fcc0008000000 */
[----:B------:R-:W-:Y:S01]  /*2450*/  ISETP.NE.AND P0, PT, RZ, UR7, PT ;  /* 0x00000007ff007c0c */ /* 0x000fe2000bf05270 */
[----:B------:R-:W-:Y:S03]  /*2460*/  QGMMA.64x128x32.F32.E5M2.E5M2 R24, gdesc[UR12], R24, gsb0 ;  /* 0x01e000000c1879f3 */ /* 0x000fe60008003818 */
[----:B------:R-:W-:-:S09]  /*2470*/  WARPGROUP.DEPBAR.LE gsb0, 0x1 ;  /* 0x00008000000079c5 */ /* 0x000fd20000010100 */
[----:B------:R-:W-:Y:S05]  /*2480*/  @!P0 BRA `(.L_x_29) ;  /* 0x0000000400088947 */ /* 0x000fea0003800000 */
[----:B------:R-:W-:Y:S02]  /*2490*/  WARPGROUP.DEPBAR.LE gsb0, 0x0 ;  /* 0x00008000000079c5 */ /* 0x000fe40000010000 */
[----:B------:R-:W-:-:S01]  /*24a0*/  FADD R143, R24, R143 ;  /* 0x0000008f188f7221 */ /* 0x000fc20000000000 */
[----:B------:R-:W-:Y:S01]  /*24b0*/  FADD R138, R25, R138 ;  /* 0x0000008a198a7221 */ /* 0x000fe20000000000 */
        /* <DEDUP_REMOVED lines=62> */
[----:B------:R-:W-:-:S06]  /*28a0*/  UMOV UR6, URZ ;  /* 0x0000003f00067c82 */ /* 0x000fcc0008000000 */
.L_x_29:
[----:B------:R-:W-:Y:S05]  /*28b0*/  @!P1 BRA `(.L_x_30) ;  /* 0x0000000000049947 */ /* 0x000fea0003800000 */
[----:B------:R-:W-:Y:S01]  /*28c0*/  BPT.TRAP 0x1 ;  /* 0x000000040000795c */ /* 0x000fe20000300000 */
.L_x_30:
[----:B------:R-:W-:-:S13]  /*28d0*/  ISETP.NE.AND P0, PT, R6, RZ, PT ;  /* 0x000000ff0600720c */ /* 0x000fda0003f05270 */
[----:B01----:R-:W-:-:S05]  /*28e0*/  @P0 LEA R140, R13, UR10, 0x3 ;  /* 0x0000000a0d8c0c11 */ /* 0x003fca000f8e18ff */
[----:B------:R-:W-:-:S05]  /*28f0*/  @P0 VIADD R140, R140, 0x70 ;  /* 0x000000708c8c0836 */ /* 0x000fca0000000000 */
[----:B------:R-:W-:-:S04]  /*2900*/  @P0 PRMT R140, R5, 0x654, R140 ;  /* 0x00000654058c0816 */ /* 0x000fc8000000008c */
[----:B------:R0:W-:Y:S01]  /*2910*/  @P0 SYNCS.ARRIVE.TRANS64.RED.A1T0 RZ, [R140+URZ], RZ ;  /* 0x000000ff8cff09a7 */ /* 0x0001e2000810043f */
[----:B------:R-:W-:-:S13]  /*2920*/  ISETP.GT.U32.AND P0, PT, R4, 0x1, PT ;  /* 0x000000010400780c */ /* 0x000fda0003f04070 */
[----:B0-----:R-:W-:Y:S05]  /*2930*/  @P0 BRA `(.L_x_31) ;  /* 0x0000000000040947 */ /* 0x001fea0003800000 */
[----:B------:R-:W-:Y:S01]  /*2940*/  BPT.TRAP 0x1 ;  /* 0x000000040000795c */ /* 0x000fe20000300000 */
.L_x_31:
[----:B------:R-:W-:Y:S01]  /*2950*/  UIADD3 UR18, UR18, 0x1, URZ ;  /* 0x0000000112127890 */ /* 0x000fe2000fffe03f */
[C---:B------:R-:W-:Y:S01]  /*2960*/  ISETP.GT.AND P1, PT, R12.reuse, 0x1, PT ;  /* 0x000000010c00780c */ /* 0x040fe20003f24270 */
[----:B------:R-:W-:Y:S02]  /*2970*/  VIADD R13, R13, 0x1 ;  /* 0x000000010d0d7836 */ /* 0x000fe40000000000 */
[----:B------:R-:W-:Y:S01]  /*2980*/  UISETP.NE.AND UP0, UPT, UR18, 0xe, UPT ;  /* 0x0000000e1200788c */ /* 0x000fe2000bf05270 */
[----:B------:R-:W-:Y:S02]  /*2990*/  VIADD R12, R12, 0xffffffff ;  /* 0xffffffff0c0c7836 */ /* 0x000fe40000000000 */
[C---:B------:R-:W-:Y:S01]  /*29a0*/  ISETP.NE.AND P0, PT, R13.reuse, 0xe, PT ;  /* 0x0000000e0d00780c */ /* 0x040fe20003f05270 */
[----:B------:R-:W-:Y:S02]  /*29b0*/  USEL UR8, URZ, 0x1, UP0 ;  /* 0x000000013f087887 */ /* 0x000fe40008000000 */
[----:B------:R-:W-:Y:S01]  /*29c0*/  USEL UR18, UR18, URZ, UP0 ;  /* 0x0000003f12127287 */ /* 0x000fe20008000000 */
[----:B------:R-:W-:-:S03]  /*29d0*/  SEL R13, R13, RZ, P0 ;  /* 0x000000ff0d0d7207 */ /* 0x000fc60000000000 */
[----:B------:R-:W-:Y:S01]  /*29e0*/  LOP3.LUT R144, R144, UR8, RZ, 0x3c, !PT ;  /* 0x0000000890907c12 */ /* 0x000fe2000f8e3cff */
[----:B------:R-:W-:Y:S01]  /*29f0*/  UMOV UR8, 0x1 ;  /* 0x0000000100087882 */ /* 0x000fe20000000000 */
[----:B------:R-:W-:Y:S06]  /*2a00*/  @P1 BRA `(.L_x_32) ;  /* 0xfffffff800041947 */ /* 0x000fec000383ffff */
.L_x_24:
[----:B------:R-:W-:Y:S01]  /*2a10*/  UISETP.NE.AND UP0, UPT, UR6, URZ, UPT ;  /* 0x0000003f0600728c */ /* 0x000fe2000bf05270 */
[----:B01----:R-:W0:Y:S03]  /*2a20*/  LDC R12, c[0x0][0x28c] ;  /* 0x0000a300ff0c7b82 */ /* 0x003e260000000800 */
[----:B------:R-:W-:-:S06]  /*2a30*/  USEL UR6, URZ, 0x1, !UP0 ;  /* 0x000000013f067887 */ /* 0x000fcc000c000000 */
[----:B------:R-:W-:Y:S02]  /*2a40*/  ISETP.NE.AND P0, PT, RZ, UR6, PT ;  /* 0x00000006ff007c0c */ /* 0x000fe4000bf05270 */
[----:B0-----:R-:W-:-:S11]  /*2a50*/  ISETP.GE.AND P1, PT, R12, 0x1, PT ;  /* 0x000000010c00780c */ /* 0x001fd60003f26270 */
[----:B------:R-:W-:Y:S05]  /*2a60*/  @!P0 BRA `(.L_x_33) ;  /* 0x0000000400048947 */ /* 0x000fea0003800000 */
[----:B------:R-:W-:Y:S02]  /*2a70*/  WARPGROUP.DEPBAR.LE gsb0, 0x0 ;  /* 0x00008000000079c5 */ /* 0x000fe40000010000 */
[----:B------:R-:W-:Y:S01]  /*2a80*/  FADD R143, R24, R143 ;  /* 0x0000008f188f7221 */ /* 0x000fe20000000000 */
        /* <DEDUP_REMOVED lines=62> */
[----:B------:R-:W-:-:S07]  /*2e70*/  FADD R16, R16, R87 ;  /* 0x0000005710107221 */ /* 0x000fce0000000000 */
.L_x_33:
[----:B------:R-:W-:Y:S02]  /*2e80*/  WARPGROUP.DEPBAR.LE gsb0, 0x0 ;  /* 0x00008000000079c5 */ /* 0x000fe40000010000 */
[----:B------:R-:W-:Y:S05]  /*2e90*/  @!P1 BRA `(.L_x_34) ;  /* 0x0000000000589947 */ /* 0x000fea0003800000 */
[----:B------:R-:W-:-:S13]  /*2ea0*/  ISETP.NE.AND P0, PT, R142, 0x3, PT ;  /* 0x000000038e00780c */ /* 0x000fda0003f05270 */
[----:B------:R-:W-:Y:S05]  /*2eb0*/  @!P0 BRA `(.L_x_35) ;  /* 0x0000000000048947 */ /* 0x000fea0003800000 */
[----:B------:R-:W-:Y:S01]  /*2ec0*/  BPT.TRAP 0x1 ;  /* 0x000000040000795c */ /* 0x000fe20000300000 */
.L_x_35:
[----:B------:R-:W-:Y:S01]  /*2ed0*/  ISETP.NE.AND P0, PT, R6, RZ, PT ;  /* 0x000000ff0600720c */ /* 0x000fe20003f05270 */
[----:B------:R-:W-:Y:S01]  /*2ee0*/  BSSY B0, `(.L_x_36) ;  /* 0x000000f000007945 */ /* 0x000fe20003800000 */
[----:B------:R-:W-:-:S11]  /*2ef0*/  ISETP.GT.U32.AND P1, PT, R4, 0x1, PT ;  /* 0x000000010400780c */ /* 0x000fd60003f24070 */
[----:B------:R-:W-:Y:S05]  /*2f00*/  @!P0 BRA `(.L_x_37) ;  /* 0x0000000000308947 */ /* 0x000fea0003800000 */
[----:B------:R-:W-:-:S04]  /*2f10*/  UISETP.LT.AND UP0, UPT, UR9, 0x1, UPT ;  /* 0x000000010900788c */ /* 0x000fc8000bf01270 */
[----:B------:R-:W-:-:S04]  /*2f20*/  USEL UR8, UR9, 0x1, UP0 ;  /* 0x0000000109087887 */ /* 0x000fc80008000000 */
[----:B------:R-:W-:-:S04]  /*2f30*/  UIADD3 UR8, UR5, UR9, -UR8 ;  /* 0x0000000905087290 */ /* 0x000fc8000fffe808 */
[----:B------:R-:W-:-:S04]  /*2f40*/  USHF.R.U32.HI UR6, URZ, 0x1, UR8 ;  /* 0x000000013f067899 */ /* 0x000fc80008011608 */
[----:B------:R-:W-:-:S04]  /*2f50*/  UIMAD.WIDE.U32 UR6, UR6, -0x6db6db6d, URZ ;  /* 0x92492493060678a5 */ /* 0x000fc8000f8e003f */
[----:B------:R-:W-:-:S04]  /*2f60*/  USHF.R.U32.HI UR6, URZ, 0x2, UR7 ;  /* 0x000000023f067899 */ /* 0x000fc80008011607 */
[----:B------:R-:W-:-:S04]  /*2f70*/  UIMAD UR8, UR6, -0xe, UR8 ;  /* 0xfffffff2060878a4 */ /* 0x000fc8000f8e0208 */
[----:B------:R-:W-:-:S04]  /*2f80*/  ULEA UR8, UR8, UR10, 0x3 ;  /* 0x0000000a08087291 */ /* 0x000fc8000f8e183f */
[----:B------:R-:W-:-:S06]  /*2f90*/  UIADD3 UR8, UR8, 0x70, URZ ;  /* 0x0000007008087890 */ /* 0x000fcc000fffe03f */
[----:B------:R-:W-:-:S05]  /*2fa0*/  IMAD.U32 R12, RZ, RZ, UR8 ;  /* 0x00000008ff0c7e24 */ /* 0x000fca000f8e00ff */
[----:B------:R-:W-:-:S04]  /*2fb0*/  PRMT R12, R5, 0x654, R12 ;  /* 0x00000654050c7816 */ /* 0x000fc8000000000c */
[----:B------:R0:W-:Y:S03]  /*2fc0*/  SYNCS.ARRIVE.TRANS64.RED.A1T0 RZ, [R12+URZ], RZ ;  /* 0x000000ff0cff79a7 */ /* 0x0001e6000810043f */
.L_x_37:
[----:B------:R-:W-:Y:S05]  /*2fd0*/  BSYNC B0 ;  /* 0x0000000000007941 */ /* 0x000fea0003800000 */
.L_x_36:
[----:B------:R-:W-:Y:S05]  /*2fe0*/  @P1 BRA `(.L_x_34) ;  /* 0x0000000000041947 */ /* 0x000fea0003800000 */
[----:B------:R-:W-:Y:S01]  /*2ff0*/  BPT.TRAP 0x1 ;  /* 0x000000040000795c */ /* 0x000fe20000300000 */
.L_x_34:
[----:B------:R-:W1:Y:S01]  /*3000*/  LDC R26, c[0x0][0x288] ;  /* 0x0000a200ff1a7b82 */ /* 0x000e620000000800 */
[--C-:B0-----:R-:W-:Y:S01]  /*3010*/  SHF.R.U32.HI R12, RZ, 0x2, R0.reuse ;  /* 0x00000002ff0c7819 */ /* 0x101fe20000011600 */
[----:B------:R-:W-:Y:S01]  /*3020*/  IMAD.SHL.U32 R29, R11, 0x80, RZ ;  /* 0x000000800b1d7824 */ /* 0x000fe200078e00ff */
[----:B------:R-:W-:Y:S01]  /*3030*/  SHF.R.U32.HI R25, RZ, 0x7, R0 ;  /* 0x00000007ff197819 */ /* 0x000fe20000011600 */
[----:B------:R-:W-:Y:S01]  /*3040*/  UIADD3 UR5, UR9, UR5, URZ ;  /* 0x0000000509057290 */ /* 0x000fe2000fffe03f */
[----:B------:R-:W-:Y:S01]  /*3050*/  LOP3.LUT R13, R12, 0x7, RZ, 0xc0, !PT ;  /* 0x000000070c0d7812 */ /* 0x000fe200078ec0ff */
[----:B------:R-:W-:Y:S01]  /*3060*/  IMAD.SHL.U32 R31, R10, 0x80, RZ ;  /* 0x000000800a1f7824 */ /* 0x000fe200078e00ff */
[----:B------:R-:W-:Y:S01]  /*3070*/  LOP3.LUT R12, R25, 0x1, RZ, 0xc0, !PT ;  /* 0x00000001190c7812 */ /* 0x000fe200078ec0ff */
[----:B------:R-:W-:Y:S01]  /*3080*/  UISETP.GT.U32.AND UP0, UPT, UR5, 0xd, UPT ;  /* 0x0000000d0500788c */ /* 0x000fe2000bf04070 */
[----:B------:R-:W-:Y:S01]  /*3090*/  LOP3.LUT R24, R0, 0x60, RZ, 0xc0, !PT ;  /* 0x0000006000187812 */ /* 0x000fe200078ec0ff */
[----:B------:R-:W-:Y:S01]  /*30a0*/  ULDC UR12, c[0x0][0x284] ;  /* 0x0000a100000c7ab9 */ /* 0x000fe20000000800 */
[----:B------:R-:W-:Y:S01]  /*30b0*/  USHF.R.U32.HI UR6, URZ, 0x1, UR5 ;  /* 0x000000013f067899 */ /* 0x000fe20008011605 */
[----:B------:R-:W-:Y:S01]  /*30c0*/  IMAD.SHL.U32 R30, R12, 0x40, RZ ;  /* 0x000000400c1e7824 */ /* 0x000fe200078e00ff */
[----:B------:R-:W-:Y:S01]  /*30d0*/  SHF.R.U32.HI R28, RZ, 0x1, R24 ;  /* 0x00000001ff1c7819 */ /* 0x000fe20000011618 */
[----:B------:R-:W-:Y:S01]  /*30e0*/  UISETP.LT.U32.AND UP0, UPT, UR9, 0xe, UP0 ;  /* 0x0000000e0900788c */ /* 0x000fe20008701070 */
[----:B------:R-:W-:Y:S01]  /*30f0*/  LOP3.LUT R24, R0, 0x3, RZ, 0xc0, !PT ;  /* 0x0000000300187812 */ /* 0x000fe200078ec0ff */
[----:B------:R-:W-:Y:S01]  /*3100*/  UISETP.GE.U32.AND UP1, UPT, UR9, 0xe, UPT ;  /* 0x0000000e0900788c */ /* 0x000fe2000bf26070 */
[--C-:B------:R-:W-:Y:S01]  /*3110*/  IADD3 R25, RZ, -R28, -R13.reuse ;  /* 0x8000001cff197210 */ /* 0x100fe20007ffe80d */
[----:B------:R-:W-:Y:S01]  /*3120*/  UIMAD.WIDE.U32 UR6, UR6, -0x6db6db6d, URZ ;  /* 0x92492493060678a5 */ /* 0x000fe2000f8e003f */
[----:B------:R-:W-:Y:S01]  /*3130*/  LOP3.LUT R13, R30, 0x40, R13, 0xe2, !PT ;  /* 0x000000401e0d7812 */ /* 0x000fe200078ee20d */
[----:B------:R-:W-:Y:S01]  /*3140*/  USEL UR8, URZ, 0x1, !UP0 ;  /* 0x000000013f087887 */ /* 0x000fe2000c000000 */
[----:B------:R-:W-:Y:S01]  /*3150*/  SHF.R.S32.HI R34, RZ, 0x1f, R7 ;  /* 0x0000001fff227819 */ /* 0x000fe20000011407 */
[----:B------:R-:W-:Y:S01]  /*3160*/  IMAD R12, R12, -0x40, R25 ;  /* 0xffffffc00c0c7824 */ /* 0x000fe200078e0219 */
[----:B------:R-:W-:Y:S01]  /*3170*/  ULDC.64 UR10, c[0x0][0x5d0] ;  /* 0x00017400000a7ab9 */ /* 0x000fe20000000a00 */
[----:B-1----:R-:W-:Y:S01]  /*3180*/  IMAD R30, R24, -0x2, R26 ;  /* 0xfffffffe181e7824 */ /* 0x002fe200078e021a */
[----:B------:R-:W-:Y:S01]  /*3190*/  ISETP.GE.AND P0, PT, R29, R26, PT ;  /* 0x0000001a1d00720c */ /* 0x000fe20003f06270 */
[----:B------:R-:W-:Y:S01]  /*31a0*/  IMAD.SHL.U32 R24, R0, 0x2, RZ ;  /* 0x0000000200187824 */ /* 0x000fe200078e00ff */
[----:B------:R-:W-:Y:S01]  /*31b0*/  USHF.R.U32.HI UR6, URZ, 0x2, UR7 ;  /* 0x000000023f067899 */ /* 0x000fe20008011607 */
[----:B------:R-:W-:Y:S01]  /*31c0*/  IMAD R32, R34, UR10, RZ ;  /* 0x0000000a22207c24 */ /* 0x000fe2000f8e02ff */
[----:B------:R-:W-:Y:S01]  /*31d0*/  ISETP.GE.OR P0, PT, R31, UR12, P0 ;  /* 0x0000000c1f007c0c */ /* 0x000fe20008706670 */
[----:B------:R-:W-:Y:S01]  /*31e0*/  ULOP3.LUT UR4, UR4, UR8, URZ, 0x3c, !UPT ;  /* 0x0000000804047292 */ /* 0x000fe2000f8e3c3f */
[----:B------:R-:W-:Y:S01]  /*31f0*/  LOP3.LUT R24, R29, 0x6, R24, 0xf8, !PT ;  /* 0x000000061d187812 */ /* 0x000fe200078ef818 */
[----:B------:R-:W-:Y:S01]  /*3200*/  IMAD.WIDE R26, R10, 0x80, RZ ;  /* 0x000000800a1a7825 */ /* 0x000fe200078e02ff */
[----:B------:R-:W-:Y:S01]  /*3210*/  UIMAD UR5, UR6, -0xe, UR5 ;  /* 0xfffffff2060578a4 */ /* 0x000fe2000f8e0205 */
[----:B------:R-:W-:Y:S01]  /*3220*/  IADD3 R36, -R31, UR12, R12 ;  /* 0x0000000c1f247c10 */ /* 0x000fe2000fffe10c */
[----:B------:R-:W-:Y:S01]  /*3230*/  @UP1 ULOP3.LUT UR4, UR4, 0x1, UR6, 0x78, !UPT ;  /* 0x0000000104041892 */ /* 0x000fe2000f8e7806 */
[----:B------:R-:W-:Y:S01]  /*3240*/  SHF.R.S32.HI R25, RZ, 0x1f, R24 ;  /* 0x0000001fff197819 */ /* 0x000fe20000011418 */
[----:B------:R-:W-:Y:S01]  /*3250*/  IMAD R33, R7, UR11, R32 ;  /* 0x0000000b07217c24 */ /* 0x000fe2000f8e0220 */
[----:B------:R-:W-:Y:S01]  /*3260*/  LOP3.LUT R35, R26, R13, R28, 0xfe, !PT ;  /* 0x0000000d1a237212 */ /* 0x000fe200078efe1c */
[----:B------:R-:W-:-:S02]  /*3270*/  IMAD.IADD R29, R30, 0x1, -R29 ;  /* 0x000000011e1d7824 */ /* 0x000fc400078e0a1d */
[----:B------:R-:W-:-:S04]  /*3280*/  IMAD.WIDE.U32 R10, R7, UR10, R24 ;  /* 0x0000000a070a7c25 */ /* 0x000fc8000f8e0018 */
[----:B------:R-:W-:Y:S02]  /*3290*/  IMAD.IADD R11, R11, 0x1, R33 ;  /* 0x000000010b0b7824 */ /* 0x000fe400078e0221 */
[----:B------:R-:W-:Y:S01]  /*32a0*/  IMAD.MOV.U32 R28, RZ, RZ, -0x1 ;  /* 0xffffffffff1c7424 */ /* 0x000fe200078e00ff */
[----:B------:R-:W-:Y:S06]  /*32b0*/  @P0 BRA `(.L_x_38) ;  /* 0x0000004400a40947 */ /* 0x000fec0003800000 */
[----:B------:R-:W0:Y:S01]  /*32c0*/  LDC.64 R32, c[0x0][0x5c8] ;  /* 0x00017200ff207b82 */ /* 0x000e220000000a00 */
[----:B------:R-:W-:Y:S01]  /*32d0*/  ULDC.64 UR6, c[0x0][0x5c0] ;  /* 0x0001700000067ab9 */ /* 0x000fe20000000a00 */
[----:B------:R-:W-:Y:S01]  /*32e0*/  BSSY B0, `(.L_x_38) ;  /* 0x0000466000007945 */ /* 0x000fe20003800000 */
[-C--:B0-----:R-:W-:Y:S02]  /*32f0*/  IMAD R12, R27, R32.reuse, RZ ;  /* 0x000000201b0c7224 */ /* 0x081fe400078e02ff */
[----:B------:R-:W-:-:S04]  /*3300*/  IMAD.WIDE.U32 R10, R35, R32, R10 ;  /* 0x00000020230a7225 */ /* 0x000fc800078e000a */
[----:B------:R-:W-:Y:S01]  /*3310*/  IMAD R31, R35, R33, R12 ;  /* 0x00000021231f7224 */ /* 0x000fe200078e020c */
[----:B------:R-:W-:Y:S02]  /*3320*/  LEA R13, P0, R32, R10, 0x3 ;  /* 0x0000000a200d7211 */ /* 0x000fe400078018ff */
[----:B------:R-:W-:Y:S01]  /*3330*/  IADD3 R12, P1, R10, UR6, RZ ;  /* 0x000000060a0c7c10 */ /* 0x000fe2000ff3e0ff */
[----:B------:R-:W-:Y:S01]  /*3340*/  IMAD.IADD R31, R11, 0x1, R31 ;  /* 0x000000010b1f7824 */ /* 0x000fe200078e021f */
[----:B------:R-:W-:-:S04]  /*3350*/  IADD3 R10, P3, R13, UR6, RZ ;  /* 0x000000060d0a7c10 */ /* 0x000fc8000ff7e0ff */
[----:B------:R-:W-:Y:S02]  /*3360*/  LEA.HI.X R11, R32, R31, R33, 0x3, P0 ;  /* 0x0000001f200b7211 */ /* 0x000fe400000f1c21 */
[----:B---3-5:R-:W-:Y:S02]  /*3370*/  FSETP.NEU.AND P0, PT, R9, RZ, PT ;  /* 0x000000ff0900720b */ /* 0x028fe40003f0d000 */
[----:B------:R-:W-:Y:S02]  /*3380*/  IADD3.X R13, R31, UR7, RZ, P1, !PT ;  /* 0x000000071f0d7c10 */ /* 0x000fe40008ffe4ff */
[----:B------:R-:W-:-:S09]  /*3390*/  IADD3.X R11, R11, UR7, RZ, P3, !PT ;  /* 0x000000070b0b7c10 */ /* 0x000fd20009ffe4ff */
[----:B------:R-:W-:Y:S05]  /*33a0*/  @!P0 BRA `(.L_x_39) ;  /* 0x00000034005c8947 */ /* 0x000fea0003800000 */
[----:B------:R-:W-:Y:S01]  /*33b0*/  ULDC.64 UR6, c[0x0][0x5b8] ;  /* 0x00016e0000067ab9 */ /* 0x000fe20000000a00 */
[----:B------:R-:W-:Y:S01]  /*33c0*/  ISETP.GE.AND P0, PT, R36, 0x1, PT ;  /* 0x000000012400780c */ /* 0x000fe20003f06270 */
[----:B------:R-:W-:Y:S01]  /*33d0*/  IMAD R32, R34, UR6, RZ ;  /* 0x0000000622207c24 */ /* 0x000fe2000f8e02ff */
[----:B------:R-:W-:Y:S01]  /*33e0*/  ULDC.64 UR10, c[0x0][0x5a8] ;  /* 0x00016a00000a7ab9 */ /* 0x000fe20000000a00 */
[----:B------:R-:W-:Y:S01]  /*33f0*/  IMAD.WIDE.U32 R30, R7, UR6, R24 ;  /* 0x00000006071e7c25 */ /* 0x000fe2000f8e0018 */
[----:B------:R-:W-:Y:S01]  /*3400*/  ISETP.LT.OR P4, PT, R29, 0x1, !P0 ;  /* 0x000000011d00780c */ /* 0x000fe20004781670 */
[----:B------:R-:W-:Y:S02]  /*3410*/  BSSY B1, `(.L_x_40) ;  /* 0x000000c000017945 */ /* 0x000fe40003800000 */
[----:B------:R-:W-:Y:S01]  /*3420*/  IMAD R7, R7, UR7, R32 ;  /* 0x0000000707077c24 */ /* 0x000fe2000f8e0220 */
[----:B------:R-:W-:-:S03]  /*3430*/  ULDC.64 UR6, c[0x0][0x5b0] ;  /* 0x00016c0000067ab9 */ /* 0x000fc60000000a00 */
[----:B------:R-:W-:Y:S02]  /*3440*/  IMAD.IADD R31, R31, 0x1, R7 ;  /* 0x000000011f1f7824 */ /* 0x000fe400078e0207 */
[----:B------:R-:W-:Y:S02]  /*3450*/  IMAD R7, R27, UR6, RZ ;  /* 0x000000061b077c24 */ /* 0x000fe4000f8e02ff */
[----:B------:R-:W-:-:S04]  /*3460*/  IMAD.WIDE.U32 R24, R35, UR6, R30 ;  /* 0x0000000623187c25 */ /* 0x000fc8000f8e001e */
[----:B------:R-:W-:Y:S01]  /*3470*/  IMAD R7, R35, UR7, R7 ;  /* 0x0000000723077c24 */ /* 0x000fe2000f8e0207 */
[----:B------:R-:W-:-:S04]  /*3480*/  IADD3 R24, P1, R24, UR10, RZ ;  /* 0x0000000a18187c10 */ /* 0x000fc8000ff3e0ff */
[--C-:B------:R-:W-:Y:S02]  /*3490*/  IADD3.X R25, R25, UR11, R7.reuse, P1, !PT ;  /* 0x0000000b19197c10 */ /* 0x100fe40008ffe407 */
[----:B------:R-:W-:Y:S01]  /*34a0*/  PRMT R7, RZ, 0x7610, R7 ;  /* 0x00007610ff077816 */ /* 0x000fe20000000007 */
[----:B------:R-:W-:Y:S06]  /*34b0*/  @P4 BRA `(.L_x_41) ;  /* 0x0000000000044947 */ /* 0x000fec0003800000 */
[----:B------:R0:W5:Y:S02]  /*34c0*/  LDG.E.U8 R7, desc[UR16][R24.64] ;  /* 0x0000001018077981 */ /* 0x000164000c1e1100 */
.L_x_41:
[----:B------:R-:W-:Y:S05]  /*34d0*/  BSYNC B1 ;  /* 0x0000000000017941 */ /* 0x000fea0003800000 */
.L_x_40:
[----:B-----5:R-:W-:Y:S01]  /*34e0*/  LOP3.LUT R7, R7, 0xff, RZ, 0xc0, !PT ;  /* 0x000000ff07077812 */ /* 0x020fe200078ec0ff */
[----:B------:R-:W-:Y:S01]  /*34f0*/  BSSY B1, `(.L_x_42) ;  /* 0x000000b000017945 */ /* 0x000fe20003800000 */
[----:B------:R-:W-:Y:S02]  /*3500*/  ISETP.LT.OR P3, PT, R29, 0x2, !P0 ;  /* 0x000000021d00780c */ /* 0x000fe40004761670 */
[----:B------:R-:W-:-:S05]  /*3510*/  F2FP.F16.E5M2.UNPACK_B R7, R7 ;  /* 0x00000007ff07723e */ /* 0x000fca00020004ff */
[----:B------:R-:W-:Y:S01]  /*3520*/  HADD2.F32 R32, -RZ, R7.H0_H0 ;  /* 0x20000007ff207230 */ /* 0x000fe20000004100 */
[----:B------:R-:W-:-:S04]  /*3530*/  PRMT R7, RZ, 0x7610, R7 ;  /* 0x00007610ff077816 */ /* 0x000fc80000000007 */
[----:B------:R-:W-:-:S04]  /*3540*/  FMUL R32, R32, R9 ;  /* 0x0000000920207220 */ /* 0x000fc80000400000 */
[----:B--2---:R-:W-:-:S05]  /*3550*/  FFMA R32, R143, R8, R32 ;  /* 0x000000088f207223 */ /* 0x004fca0000000020 */
[----:B------:R-:W-:-:S05]  /*3560*/  F2FP.SATFINITE.E5M2.F32.PACK_AB_MERGE_C R33, RZ, R32, RZ ;  /* 0x00000020ff21723e */ /* 0x000fca00048060ff */
[----:B------:R1:W-:Y:S01]  /*3570*/  @!P4 STG.E.U8 desc[UR16][R12.64], R33 ;  /* 0x000000210c00c986 */ /* 0x0003e2000c101110 */
[----:B------:R-:W-:Y:S05]  /*3580*/  @P3 BRA `(.L_x_43) ;  /* 0x0000000000043947 */ /* 0x000fea0003800000 */
[----:B------:R2:W5:Y:S02]  /*3590*/  LDG.E.U8 R7, desc[UR16][R24.64+0x1] ;  /* 0x0000011018077981 */ /* 0x000564000c1e1100 */
.L_x_43:
[----:B------:R-:W-:Y:S05]  /*35a0*/  BSYNC B1 ;  /* 0x0000000000017941 */ /* 0x000fea0003800000 */
.L_x_42:
[----:B-----5:R-:W-:Y:S01]  /*35b0*/  LOP3.LUT R7, R7, 0xff, RZ, 0xc0, !PT ;  /* 0x000000ff07077812 */ /* 0x020fe200078ec0ff */
[----:B------:R-:W-:Y:S01]  /*35c0*/  BSSY B1, `(.L_x_44) ;  /* 0x0000013000017945 */ /* 0x000fe20003800000 */
[----:B-1----:R-:W-:Y:S02]  /*35d0*/  IADD3 R33, P1, R35, 0x8, RZ ;  /* 0x0000000823217810 */ /* 0x002fe40007f3e0ff */
[----:B------:R-:W-:-:S03]  /*35e0*/  F2FP.F16.E5M2.UNPACK_B R7, R7 ;  /* 0x00000007ff07723e */ /* 0x000fc600020004ff */
[----:B------:R-:W-:Y:S01]  /*35f0*/  IMAD.X R27, RZ, RZ, R27, P1 ;  /* 0x000000ffff1b7224 */ /* 0x000fe200008e061b */
[----:B------:R-:W-:Y:S01]  /*3600*/  ISETP.GE.AND P1, PT, R36, 0x9, PT ;  /* 0x000000092400780c */ /* 0x000fe20003f26270 */
[----:B------:R-:W-:Y:S02]  /*3610*/  HADD2.F32 R26, -RZ, R7.H0_H0 ;  /* 0x20000007ff1a7230 */ /* 0x000fe40000004100 */
[----:B------:R-:W-:Y:S01]  /*3620*/  IMAD.WIDE.U32 R30, R33, UR6, R30 ;  /* 0x00000006211e7c25 */ /* 0x000fe2000f8e001e */
[----:B------:R-:W-:-:S03]  /*3630*/  ISETP.LT.OR P5, PT, R29, 0x1, !P1 ;  /* 0x000000011d00780c */ /* 0x000fc60004fa1670 */
[----:B------:R-:W-:Y:S01]  /*3640*/  FMUL R7, R26, R9 ;  /* 0x000000091a077220 */ /* 0x000fe20000400000 */
[----:B------:R-:W-:-:S03]  /*3650*/  IMAD R26, R27, UR6, RZ ;  /* 0x000000061b1a7c24 */ /* 0x000fc6000f8e02ff */
[----:B------:R-:W-:Y:S01]  /*3660*/  FFMA R7, R138, R8, R7 ;  /* 0x000000088a077223 */ /* 0x000fe20000000007 */
[----:B------:R-:W-:Y:S01]  /*3670*/  IMAD R33, R33, UR7, R26 ;  /* 0x0000000721217c24 */ /* 0x000fe2000f8e021a */
[----:B------:R-:W-:-:S03]  /*3680*/  IADD3 R26, P4, R30, UR10, RZ ;  /* 0x0000000a1e1a7c10 */ /* 0x000fc6000ff9e0ff */
[----:B------:R-:W-:Y:S02]  /*3690*/  F2FP.SATFINITE.E5M2.F32.PACK_AB_MERGE_C R35, RZ, R7, RZ ;  /* 0x00000007ff23723e */ /* 0x000fe400048060ff */
[----:B------:R-:W-:Y:S02]  /*36a0*/  IADD3.X R27, R31, UR11, R33, P4, !PT ;  /* 0x0000000b1f1b7c10 */ /* 0x000fe4000a7fe421 */
[----:B------:R-:W-:Y:S01]  /*36b0*/  PRMT R7, RZ, 0x7610, R7 ;  /* 0x00007610ff077816 */ /* 0x000fe20000000007 */
[----:B------:R1:W-:Y:S01]  /*36c0*/  @!P3 STG.E.U8 desc[UR16][R12.64+0x1], R35 ;  /* 0x000001230c00b986 */ /* 0x0003e2000c101110 */
[----:B------:R-:W-:Y:S05]  /*36d0*/  @P5 BRA `(.L_x_45) ;  /* 0x0000000000045947 */ /* 0x000fea0003800000 */
[----:B------:R3:W5:Y:S02]  /*36e0*/  LDG.E.U8 R7, desc[UR16][R26.64] ;  /* 0x000000101a077981 */ /* 0x000764000c1e1100 */
.L_x_45:
[----:B------:R-:W-:Y:S05]  /*36f0*/  BSYNC B1 ;  /* 0x0000000000017941 */ /* 0x000fea0003800000 */
.L_x_44:
[----:B-----5:R-:W-:Y:S01]  /*3700*/  LOP3.LUT R7, R7, 0xff, RZ, 0xc0, !PT ;  /* 0x000000ff07077812 */ /* 0x020fe200078ec0ff */
[----:B------:R-:W-:Y:S01]  /*3710*/  BSSY B1, `(.L_x_46) ;  /* 0x000000b000017945 */ /* 0x000fe20003800000 */
[----:B------:R-:W-:Y:S02]  /*3720*/  ISETP.LT.OR P3, PT, R29, 0x2, !P1 ;  /* 0x000000021d00780c */ /* 0x000fe40004f61670 */
[----:B------:R-:W-:-:S05]  /*3730*/  F2FP.F16.E5M2.UNPACK_B R7, R7 ;  /* 0x00000007ff07723e */ /* 0x000fca00020004ff */
[----:B------:R-:W-:Y:S01]  /*3740*/  HADD2.F32 R30, -RZ, R7.H0_H0 ;  /* 0x20000007ff1e7230 */ /* 0x000fe20000004100 */
[----:B------:R-:W-:-:S04]  /*3750*/  PRMT R7, RZ, 0x7610, R7 ;  /* 0x00007610ff077816 */ /* 0x000fc80000000007 */
[----:B------:R-:W-:-:S04]  /*3760*/  FMUL R30, R30, R9 ;  /* 0x000000091e1e7220 */ /* 0x000fc80000400000 */
[----:B------:R-:W-:-:S05]  /*3770*/  FFMA R30, R141, R8, R30 ;  /* 0x000000088d1e7223 */ /* 0x000fca000000001e */
[----:B------:R-:W-:-:S05]  /*3780*/  F2FP.SATFINITE.E5M2.F32.PACK_AB_MERGE_C R31, RZ, R30, RZ ;  /* 0x0000001eff1f723e */ /* 0x000fca00048060ff */
[----:B------:R4:W-:Y:S01]  /*3790*/  @!P5 STG.E.U8 desc[UR16][R10.64], R31 ;  /* 0x0000001f0a00d986 */ /* 0x0009e2000c101110 */
[----:B------:R-:W-:Y:S05]  /*37a0*/  @P3 BRA `(.L_x_47) ;  /* 0x0000000000043947 */ /* 0x000fea0003800000 */
[----:B------:R0:W5:Y:S02]  /*37b0*/  LDG.E.U8 R7, desc[UR16][R26.64+0x1] ;  /* 0x000001101a077981 */ /* 0x000164000c1e1100 */
.L_x_47:
[----:B------:R-:W-:Y:S05]  /*37c0*/  BSYNC B1 ;  /* 0x0000000000017941 */ /* 0x000fea0003800000 */
.L_x_46:
[----:B-----5:R-:W-:Y:S01]  /*37d0*/  LOP3.LUT R7, R7, 0xff, RZ, 0xc0, !PT ;  /* 0x000000ff07077812 */ /* 0x020fe200078ec0ff */
[----:B------:R-:W-:Y:S01]  /*37e0*/  BSSY B1, `(.L_x_48) ;  /* 0x000000b000017945 */ /* 0x000fe20003800000 */
[----:B------:R-:W-:Y:S02]  /*37f0*/  ISETP.LT.OR P4, PT, R29, 0x9, !P0 ;  /* 0x000000091d00780c */ /* 0x000fe40004781670 */
[----:B------:R-:W-:-:S05]  /*3800*/  F2FP.F16.E5M2.UNPACK_B R7, R7 ;  /* 0x00000007ff07723e */ /* 0x000fca00020004ff */
[----:B------:R-:W-:-:S05]  /*3810*/  HADD2.F32 R30, -RZ, R7.H0_H0 ;  /* 0x20000007ff1e7230 */ /* 0x000fca0000004100 */
[----:B------:R-:W-:-:S04]  /*3820*/  FMUL R7, R30, R9 ;  /* 0x000000091e077220 */ /* 0x000fc80000400000 */
[----:B------:R-:W-:-:S05]  /*3830*/  FFMA R7, R136, R8, R7 ;  /* 0x0000000888077223 */ /* 0x000fca0000000007 */
[----:B----4-:R-:W-:Y:S02]  /*3840*/  F2FP.SATFINITE.E5M2.F32.PACK_AB_MERGE_C R31, RZ, R7, RZ ;  /* 0x00000007ff1f723e */ /* 0x010fe400048060ff */
[----:B------:R-:W-:-:S03]  /*3850*/  PRMT R7, RZ, 0x7610, R7 ;  /* 0x00007610ff077816 */ /* 0x000fc60000000007 */
[----:B------:R4:W-:Y:S01]  /*3860*/  @!P3 STG.E.U8 desc[UR16][R10.64+0x1], R31 ;  /* 0x0000011f0a00b986 */ /* 0x0009e2000c101110 */
[----:B------:R-:W-:Y:S05]  /*3870*/  @P4 BRA `(.L_x_49) ;  /* 0x0000000000044947 */ /* 0x000fea0003800000 */
[----:B------:R0:W5:Y:S02]  /*3880*/  LDG.E.U8 R7, desc[UR16][R24.64+0x8] ;  /* 0x0000081018077981 */ /* 0x000164000c1e1100 */
.L_x_49:
[----:B------:R-:W-:Y:S05]  /*3890*/  BSYNC B1 ;  /* 0x0000000000017941 */ /* 0x000fea0003800000 */
.L_x_48:
        /* <DEDUP_REMOVED lines=8> */
[----:B----4-:R-:W-:-:S05]  /*3920*/  F2FP.SATFINITE.E5M2.F32.PACK_AB_MERGE_C R31, RZ, R30, RZ ;  /* 0x0000001eff1f723e */ /* 0x010fca00048060ff */
[----:B------:R4:W-:Y:S01]  /*3930*/  @!P4 STG.E.U8 desc[UR16][R12.64+0x8], R31 ;  /* 0x0000081f0c00c986 */ /* 0x0009e2000c101110 */
[----:B------:R-:W-:Y:S05]  /*3940*/  @P3 BRA `(.L_x_51) ;  /* 0x0000000000043947 */ /* 0x000fea0003800000 */
[----:B------:R0:W5:Y:S02]  /*3950*/  LDG.E.U8 R7, desc[UR16][R24.64+0x9] ;  /* 0x0000091018077981 */ /* 0x000164000c1e1100 */
.L_x_51:
[----:B------:R-:W-:Y:S05]  /*3960*/  BSYNC B1 ;  /* 0x0000000000017941 */ /* 0x000fea0003800000 */
.L_x_50:
        /* <DEDUP_REMOVED lines=12> */
.L_x_53:
[----:B------:R-:W-:Y:S05]  /*3a30*/  BSYNC B1 ;  /* 0x0000000000017941 */ /* 0x000fea0003800000 */
.L_x_52:
        /* <DEDUP_REMOVED lines=12> */
.L_x_55:
[----:B------:R-:W-:Y:S05]  /*3b00*/  BSYNC B1 ;  /* 0x0000000000017941 */ /* 0x000fea0003800000 */
.L_x_54:
        /* <DEDUP_REMOVED lines=12> */
.L_x_57:
[----:B------:R-:W-:Y:S05]  /*3bd0*/  BSYNC B1 ;  /* 0x0000000000017941 */ /* 0x000fea0003800000 */
.L_x_56:
        /* <DEDUP_REMOVED lines=12> */
.L_x_59:
[----:B------:R-:W-:Y:S05]  /*3ca0*/  BSYNC B1 ;  /* 0x0000000000017941 */ /* 0x000fea0003800000 */
.L_x_58:
        /* <DEDUP_REMOVED lines=12> */
.L_x_61:
[----:B------:R-:W-:Y:S05]  /*3d70*/  BSYNC B1 ;  /* 0x0000000000017941 */ /* 0x000fea0003800000 */
.L_x_60:
        /* <DEDUP_REMOVED lines=12> */
.L_x_63:
[----:B------:R-:W-:Y:S05]  /*3e40*/  BSYNC B1 ;  /* 0x0000000000017941 */ /* 0x000fea0003800000 */
.L_x_62:
        /* <DEDUP_REMOVED lines=12> */
.L_x_65:
[----:B------:R-:W-:Y:S05]  /*3f10*/  BSYNC B1 ;  /* 0x0000000000017941 */ /* 0x000fea0003800000 */
.L_x_64:
        /* <DEDUP_REMOVED lines=12> */
.L_x_67:
[----:B------:R-:W-:Y:S05]  /*3fe0*/  BSYNC B1 ;  /* 0x0000000000017941 */ /* 0x000fea0003800000 */
.L_x_66:
        /* <DEDUP_REMOVED lines=12> */
.L_x_69:
[----:B------:R-:W-:Y:S05]  /*40b0*/  BSYNC B1 ;  /* 0x0000000000017941 */ /* 0x000fea0003800000 */
.L_x_68:
        /* <DEDUP_REMOVED lines=12> */
.L_x_71:
[----:B------:R-:W-:Y:S05]  /*4180*/  BSYNC B1 ;  /* 0x0000000000017941 */ /* 0x000fea0003800000 */
.L_x_70:
        /* <DEDUP_REMOVED lines=12> */
.L_x_73:
[----:B------:R-:W-:Y:S05]  /*4250*/  BSYNC B1 ;  /* 0x0000000000017941 */ /* 0x000fea0003800000 */
.L_x_72:
        /* <DEDUP_REMOVED lines=12> */
.L_x_75:
[----:B------:R-:W-:Y:S05]  /*4320*/  BSYNC B1 ;  /* 0x0000000000017941 */ /* 0x000fea0003800000 */
.L_x_74:
        /* <DEDUP_REMOVED lines=12> */
.L_x_77:
[----:B------:R-:W-:Y:S05]  /*43f0*/  BSYNC B1 ;  /* 0x0000000000017941 */ /* 0x000fea0003800000 */
.L_x_76:
        /* <DEDUP_REMOVED lines=12> */
.L_x_79:
[----:B------:R-:W-:Y:S05]  /*44c0*/  BSYNC B1 ;  /* 0x0000000000017941 */ /* 0x000fea0003800000 */
.L_x_78:
        /* <DEDUP_REMOVED lines=12> */
.L_x_81:
[----:B------:R-:W-:Y:S05]  /*4590*/  BSYNC B1 ;  /* 0x0000000000017941 */ /* 0x000fea0003800000 */
.L_x_80:
        /* <DEDUP_REMOVED lines=12> */
.L_x_83:
[----:B------:R-:W-:Y:S05]  /*4660*/  BSYNC B1 ;  /* 0x0000000000017941 */ /* 0x000fea0003800000 */
.L_x_82:
        /* <DEDUP_REMOVED lines=12> */
.L_x_85:
[----:B------:R-:W-:Y:S05]  /*4730*/  BSYNC B1 ;  /* 0x0000000000017941 */ /* 0x000fea0003800000 */
.L_x_84:
        /* <DEDUP_REMOVED lines=12> */
.L_x_87:
[----:B------:R-:W-:Y:S05]  /*4800*/  BSYNC B1 ;  /* 0x0000000000017941 */ /* 0x000fea0003800000 */
.L_x_86:
        /* <DEDUP_REMOVED lines=12> */
.L_x_89:
[----:B------:R-:W-:Y:S05]  /*48d0*/  BSYNC B1 ;  /* 0x0000000000017941 */ /* 0x000fea0003800000 */
.L_x_88:
        /* <DEDUP_REMOVED lines=12> */
.L_x_91:
[----:B------:R-:W-:Y:S05]  /*49a0*/  BSYNC B1 ;  /* 0x0000000000017941 */ /* 0x000fea0003800000 */
.L_x_90:
        /* <DEDUP_REMOVED lines=12> */
.L_x_93:
[----:B------:R-:W-:Y:S05]  /*4a70*/  BSYNC B1 ;  /* 0x0000000000017941 */ /* 0x000fea0003800000 */
.L_x_92:
        /* <DEDUP_REMOVED lines=12> */
.L_x_95:
[----:B------:R-:W-:Y:S05]  /*4b40*/  BSYNC B1 ;  /* 0x0000000000017941 */ /* 0x000fea0003800000 */
.L_x_94:
        /* <DEDUP_REMOVED lines=12> */
.L_x_97:
[----:B------:R-:W-:Y:S05]  /*4c10*/  BSYNC B1 ;  /* 0x0000000000017941 */ /* 0x000fea0003800000 */
.L_x_96:
        /* <DEDUP_REMOVED lines=12> */
.L_x_99:
[----:B------:R-:W-:Y:S05]  /*4ce0*/  BSYNC B1 ;  /* 0x0000000000017941 */ /* 0x000fea0003800000 */
.L_x_98:
        /* <DEDUP_REMOVED lines=12> */
.L_x_101:
[----:B------:R-:W-:Y:S05]  /*4db0*/  BSYNC B1 ;  /* 0x0000000000017941 */ /* 0x000fea0003800000 */
.L_x_100:
        /* <DEDUP_REMOVED lines=12> */
.L_x_103:
[----:B------:R-:W-:Y:S05]  /*4e80*/  BSYNC B1 ;  /* 0x0000000000017941 */ /* 0x000fea0003800000 */
.L_x_102:
        /* <DEDUP_REMOVED lines=12> */
.L_x_105:
[----:B------:R-:W-:Y:S05]  /*4f50*/  BSYNC B1 ;  /* 0x0000000000017941 */ /* 0x000fea0003800000 */
.L_x_104:
        /* <DEDUP_REMOVED lines=12> */
.L_x_107:
[----:B------:R-:W-:Y:S05]  /*5020*/  BSYNC B1 ;  /* 0x0000000000017941 */ /* 0x000fea0003800000 */
.L_x_106:
        /* <DEDUP_REMOVED lines=12> */
.L_x_109:
[----:B------:R-:W-:Y:S05]  /*50f0*/  BSYNC B1 ;  /* 0x0000000000017941 */ /* 0x000fea0003800000 */
.L_x_108:
        /* <DEDUP_REMOVED lines=12> */
.L_x_111:
[----:B------:R-:W-:Y:S05]  /*51c0*/  BSYNC B1 ;  /* 0x0000000000017941 */ /* 0x000fea0003800000 */
.L_x_110:
        /* <DEDUP_REMOVED lines=12> */
.L_x_113:
[----:B------:R-:W-:Y:S05]  /*5290*/  BSYNC B1 ;  /* 0x0000000000017941 */ /* 0x000fea0003800000 */
.L_x_112:
        /* <DEDUP_REMOVED lines=12> */
.L_x_115:
[----:B------:R-:W-:Y:S05]  /*5360*/  BSYNC B1 ;  /* 0x0000000000017941 */ /* 0x000fea0003800000 */
.L_x_114:
        /* <DEDUP_REMOVED lines=12> */
.L_x_117:
[----:B------:R-:W-:Y:S05]  /*5430*/  BSYNC B1 ;  /* 0x0000000000017941 */ /* 0x000fea0003800000 */
.L_x_116:
        /* <DEDUP_REMOVED lines=12> */
.L_x_119:
[----:B------:R-:W-:Y:S05]  /*5500*/  BSYNC B1 ;  /* 0x0000000000017941 */ /* 0x000fea0003800000 */
.L_x_118:
        /* <DEDUP_REMOVED lines=12> */
.L_x_121:
[----:B------:R-:W-:Y:S05]  /*55d0*/  BSYNC B1 ;  /* 0x0000000000017941 */ /* 0x000fea0003800000 */
.L_x_120:
        /* <DEDUP_REMOVED lines=12> */
.L_x_123:
[----:B------:R-:W-:Y:S05]  /*56a0*/  BSYNC B1 ;  /* 0x0000000000017941 */ /* 0x000fea0003800000 */
.L_x_122:
        /* <DEDUP_REMOVED lines=12> */
.L_x_125:
[----:B------:R-:W-:Y:S05]  /*5770*/  BSYNC B1 ;  /* 0x0000000000017941 */ /* 0x000fea0003800000 */
.L_x_124:
        /* <DEDUP_REMOVED lines=12> */
.L_x_127:
[----:B------:R-:W-:Y:S05]  /*5840*/  BSYNC B1 ;  /* 0x0000000000017941 */ /* 0x000fea0003800000 */
.L_x_126:
        /* <DEDUP_REMOVED lines=12> */
.L_x_129:
[----:B------:R-:W-:Y:S05]  /*5910*/  BSYNC B1 ;  /* 0x0000000000017941 */ /* 0x000fea0003800000 */
.L_x_128:
        /* <DEDUP_REMOVED lines=12> */
.L_x_131:
[----:B------:R-:W-:Y:S05]  /*59e0*/  BSYNC B1 ;  /* 0x0000000000017941 */ /* 0x000fea0003800000 */
.L_x_130:
        /* <DEDUP_REMOVED lines=12> */
.L_x_133:
[----:B------:R-:W-:Y:S05]  /*5ab0*/  BSYNC B1 ;  /* 0x0000000000017941 */ /* 0x000fea0003800000 */
.L_x_132:
        /* <DEDUP_REMOVED lines=12> */
.L_x_135:
[----:B------:R-:W-:Y:S05]  /*5b80*/  BSYNC B1 ;  /* 0x0000000000017941 */ /* 0x000fea0003800000 */
.L_x_134:
        /* <DEDUP_REMOVED lines=12> */
.L_x_137:
[----:B------:R-:W-:Y:S05]  /*5c50*/  BSYNC B1 ;  /* 0x0000000000017941 */ /* 0x000fea0003800000 */
.L_x_136:
        /* <DEDUP_REMOVED lines=12> */
.L_x_139:
[----:B------:R-:W-:Y:S05]  /*5d20*/  BSYNC B1 ;  /* 0x0000000000017941 */ /* 0x000fea0003800000 */
.L_x_138:
        /* <DEDUP_REMOVED lines=12> */
.L_x_141:
[----:B------:R-:W-:Y:S05]  /*5df0*/  BSYNC B1 ;  /* 0x0000000000017941 */ /* 0x000fea0003800000 */
.L_x_140:
        /* <DEDUP_REMOVED lines=12> */
.L_x_143:
[----:B------:R-:W-:Y:S05]  /*5ec0*/  BSYNC B1 ;  /* 0x0000000000017941 */ /* 0x000fea0003800000 */
.L_x_142:
        /* <DEDUP_REMOVED lines=12> */
.L_x_145:
[----:B------:R-:W-:Y:S05]  /*5f90*/  BSYNC B1 ;  /* 0x0000000000017941 */ /* 0x000fea0003800000 */
.L_x_144:
        /* <DEDUP_REMOVED lines=12> */
.L_x_147:
[----:B------:R-:W-:Y:S05]  /*6060*/  BSYNC B1 ;  /* 0x0000000000017941 */ /* 0x000fea0003800000 */
.L_x_146:
        /* <DEDUP_REMOVED lines=12> */
.L_x_149:
[----:B------:R-:W-:Y:S05]  /*6130*/  BSYNC B1 ;  /* 0x0000000000017941 */ /* 0x000fea0003800000 */
.L_x_148:
        /* <DEDUP_REMOVED lines=12> */
.L_x_151:
[----:B------:R-:W-:Y:S05]  /*6200*/  BSYNC B1 ;  /* 0x0000000000017941 */ /* 0x000fea0003800000 */
.L_x_150:
        /* <DEDUP_REMOVED lines=12> */
.L_x_153:
[----:B------:R-:W-:Y:S05]  /*62d0*/  BSYNC B1 ;  /* 0x0000000000017941 */ /* 0x000fea0003800000 */
.L_x_152:
        /* <DEDUP_REMOVED lines=12> */
.L_x_155:
[----:B------:R-:W-:Y:S05]  /*63a0*/  BSYNC B1 ;  /* 0x0000000000017941 */ /* 0x000fea0003800000 */
.L_x_154:
        /* <DEDUP_REMOVED lines=12> */
.L_x_157:
[----:B------:R-:W-:Y:S05]  /*6470*/  BSYNC B1 ;  /* 0x0000000000017941 */ /* 0x000fea0003800000 */
.L_x_156:
        /* <DEDUP_REMOVED lines=8> */
[----:B0-----:R-:W-:-:S05]  /*6500*/  F2FP.SATFINITE.E5M2.F32.PACK_AB_MERGE_C R19, RZ, R20, RZ ;  /* 0x00000014ff13723e */ /* 0x001fca00048060ff */
[----:B------:R0:W-:Y:S01]  /*6510*/  @!P4 STG.E.U8 desc[UR16][R10.64+0x70], R19 ;  /* 0x000070130a00c986 */ /* 0x0001e2000c101110 */
[----:B------:R-:W-:Y:S05]  /*6520*/  @P3 BRA `(.L_x_159) ;  /* 0x0000000000043947 */ /* 0x000fea0003800000 */
[----:B------:R0:W5:Y:S02]  /*6530*/  LDG.E.U8 R7, desc[UR16][R26.64+0x71] ;  /* 0x000071101a077981 */ /* 0x000164000c1e1100 */
.L_x_159:
[----:B------:R-:W-:Y:S05]  /*6540*/  BSYNC B1 ;  /* 0x0000000000017941 */ /* 0x000fea0003800000 */
.L_x_158:
[----:B-----5:R-:W-:Y:S01]  /*6550*/  LOP3.LUT R7, R7, 0xff, RZ, 0xc0, !PT ;  /* 0x000000ff07077812 */ /* 0x020fe200078ec0ff */
[----:B------:R-:W-:Y:S01]  /*6560*/  BSSY B1, `(.L_x_160) ;  /* 0x000000b000017945 */ /* 0x000fe20003800000 */
[----:B------:R-:W-:Y:S02]  /*6570*/  ISETP.LT.OR P4, PT, R29, 0x79, !P0 ;  /* 0x000000791d00780c */ /* 0x000fe40004781670 */
[----:B------:R-:W-:-:S05]  /*6580*/  F2FP.F16.E5M2.UNPACK_B R7, R7 ;  /* 0x00000007ff07723e */ /* 0x000fca00020004ff */
[----:B------:R-:W-:-:S05]  /*6590*/  HADD2.F32 R20, -RZ, R7.H0_H0 ;  /* 0x20000007ff147230 */ /* 0x000fca0000004100 */
[----:B------:R-:W-:-:S04]  /*65a0*/  FMUL R7, R20, R9 ;  /* 0x0000000914077220 */ /* 0x000fc80000400000 */
[----:B------:R-:W-:-:S05]  /*65b0*/  FFMA R7, R18, R8, R7 ;  /* 0x0000000812077223 */ /* 0x000fca0000000007 */
[----:B0-----:R-:W-:Y:S02]  /*65c0*/  F2FP.SATFINITE.E5M2.F32.PACK_AB_MERGE_C R19, RZ, R7, RZ ;  /* 0x00000007ff13723e */ /* 0x001fe400048060ff */
[----:B------:R-:W-:-:S03]  /*65d0*/  PRMT R7, RZ, 0x7610, R7 ;  /* 0x00007610ff077816 */ /* 0x000fc60000000007 */
[----:B------:R0:W-:Y:S01]  /*65e0*/  @!P3 STG.E.U8 desc[UR16][R10.64+0x71], R19 ;  /* 0x000071130a00b986 */ /* 0x0001e2000c101110 */
[----:B------:R-:W-:Y:S05]  /*65f0*/  @P4 BRA `(.L_x_161) ;  /* 0x0000000000044947 */ /* 0x000fea0003800000 */
[----:B------:R0:W5:Y:S02]  /*6600*/  LDG.E.U8 R7, desc[UR16][R24.64+0x78] ;  /* 0x0000781018077981 */ /* 0x000164000c1e1100 */
.L_x_161:
[----:B------:R-:W-:Y:S05]  /*6610*/  BSYNC B1 ;  /* 0x0000000000017941 */ /* 0x000fea0003800000 */
.L_x_160:
        /* <DEDUP_REMOVED lines=12> */
.L_x_163:
[----:B------:R-:W-:Y:S05]  /*66e0*/  BSYNC B1 ;  /* 0x0000000000017941 */ /* 0x000fea0003800000 */
.L_x_162:
        /* <DEDUP_REMOVED lines=12> */
.L_x_165:
[----:B------:R-:W-:Y:S05]  /*67b0*/  BSYNC B1 ;  /* 0x0000000000017941 */ /* 0x000fea0003800000 */
.L_x_164:
[----:B-----5:R-:W-:Y:S01]  /*67c0*/  LOP3.LUT R7, R7, 0xff, RZ, 0xc0, !PT ;  /* 0x000000ff07077812 */ /* 0x020fe200078ec0ff */
[----:B------:R-:W-:Y:S01]  /*67d0*/  BSSY B1, `(.L_x_166) ;  /* 0x000000b000017945 */ /* 0x000fe20003800000 */
[----:B------:R-:W-:Y:S02]  /*67e0*/  ISETP.LT.OR P1, PT, R29, 0x7a, !P1 ;  /* 0x0000007a1d00780c */ /* 0x000fe40004f21670 */
[----:B------:R-:W-:-:S05]  /*67f0*/  F2FP.F16.E5M2.UNPACK_B R7, R7 ;  /* 0x00000007ff07723e */ /* 0x000fca00020004ff */
[----:B01----:R-:W-:Y:S01]  /*6800*/  HADD2.F32 R12, -RZ, R7.H0_H0 ;  /* 0x20000007ff0c7230 */ /* 0x003fe20000004100 */
[----:B------:R-:W-:-:S04]  /*6810*/  PRMT R7, RZ, 0x7610, R7 ;  /* 0x00007610ff077816 */ /* 0x000fc80000000007 */
[----:B------:R-:W-:-:S04]  /*6820*/  FMUL R12, R12, R9 ;  /* 0x000000090c0c7220 */ /* 0x000fc80000400000 */
[----:B------:R-:W-:-:S05]  /*6830*/  FFMA R12, R17, R8, R12 ;  /* 0x00000008110c7223 */ /* 0x000fca000000000c */
[----:B------:R-:W-:-:S05]  /*6840*/  F2FP.SATFINITE.E5M2.F32.PACK_AB_MERGE_C R13, RZ, R12, RZ ;  /* 0x0000000cff0d723e */ /* 0x000fca00048060ff */
[----:B------:R0:W-:Y:S01]  /*6850*/  @!P3 STG.E.U8 desc[UR16][R10.64+0x78], R13 ;  /* 0x0000780d0a00b986 */ /* 0x0001e2000c101110 */
[----:B------:R-:W-:Y:S05]  /*6860*/  @P1 BRA `(.L_x_167) ;  /* 0x0000000000041947 */ /* 0x000fea0003800000 */
[----:B------:R1:W5:Y:S02]  /*6870*/  LDG.E.U8 R7, desc[UR16][R26.64+0x79] ;  /* 0x000079101a077981 */ /* 0x000364000c1e1100 */
.L_x_167:
[----:B------:R-:W-:Y:S05]  /*6880*/  BSYNC B1 ;  /* 0x0000000000017941 */ /* 0x000fea0003800000 */
.L_x_166:
[----:B------:R-:W-:Y:S05]  /*6890*/  @P1 BRA `(.L_x_168) ;  /* 0x0000001000281947 */ /* 0x000fea0003800000 */
[----:B-----5:R-:W-:-:S04]  /*68a0*/  LOP3.LUT R7, R7, 0xff, RZ, 0xc0, !PT ;  /* 0x000000ff07077812 */ /* 0x020fc800078ec0ff */
[----:B------:R-:W-:-:S05]  /*68b0*/  F2FP.F16.E5M2.UNPACK_B R7, R7 ;  /* 0x00000007ff07723e */ /* 0x000fca00020004ff */
[----:B------:R-:W-:-:S05]  /*68c0*/  HADD2.F32 R12, -RZ, R7.H0_H0 ;  /* 0x20000007ff0c7230 */ /* 0x000fca0000004100 */
[----:B------:R-:W-:-:S04]  /*68d0*/  FMUL R7, R12, R9 ;  /* 0x000000090c077220 */ /* 0x000fc80000400000 */
[----:B------:R-:W-:-:S05]  /*68e0*/  FFMA R7, R16, R8, R7 ;  /* 0x0000000810077223 */ /* 0x000fca0000000007 */
[----:B------:R-:W-:-:S05]  /*68f0*/  F2FP.SATFINITE.E5M2.F32.PACK_AB_MERGE_C R7, RZ, R7, RZ ;  /* 0x00000007ff07723e */ /* 0x000fca00048060ff */
[----:B------:R0:W-:Y:S01]  /*6900*/  STG.E.U8 desc[UR16][R10.64+0x79], R7 ;  /* 0x000079070a007986 */ /* 0x0001e2000c101110 */
[----:B------:R-:W-:Y:S05]  /*6910*/  BRA `(.L_x_168) ;  /* 0x0000001000087947 */ /* 0x000fea0003800000 */
.L_x_39:
[----:B------:R-:W-:Y:S01]  /*6920*/  ISETP.GE.AND P1, PT, R36, 0x1, PT ;  /* 0x000000012400780c */ /* 0x000fe20003f26270 */
[-C--:B--2---:R-:W-:Y:S01]  /*6930*/  FMUL R143, R143, R8.reuse ;  /* 0x000000088f8f7220 */ /* 0x084fe20000400000 */
[-C--:B------:R-:W-:Y:S01]  /*6940*/  FMUL R138, R138, R8.reuse ;  /* 0x000000088a8a7220 */ /* 0x080fe20000400000 */
[----:B------:R-:W-:Y:S01]  /*6950*/  ISETP.GE.AND P0, PT, R36, 0x9, PT ;  /* 0x000000092400780c */ /* 0x000fe20003f06270 */
[-C--:B------:R-:W-:Y:S01]  /*6960*/  FMUL R141, R141, R8.reuse ;  /* 0x000000088d8d7220 */ /* 0x080fe20000400000 */
[C---:B------:R-:W-:Y:S01]  /*6970*/  ISETP.LT.OR P4, PT, R29.reuse, 0x1, !P1 ;  /* 0x000000011d00780c */ /* 0x040fe20004f81670 */
[-C--:B------:R-:W-:Y:S01]  /*6980*/  FMUL R136, R136, R8.reuse ;  /* 0x0000000888887220 */ /* 0x080fe20000400000 */
[----:B------:R-:W-:Y:S01]  /*6990*/  ISETP.LT.OR P5, PT, R29, 0x2, !P1 ;  /* 0x000000021d00780c */ /* 0x000fe20004fa1670 */
[-C--:B------:R-:W-:Y:S01]  /*69a0*/  FMUL R139, R139, R8.reuse ;  /* 0x000000088b8b7220 */ /* 0x080fe20000400000 */
[----:B------:R-:W-:Y:S01]  /*69b0*/  F2FP.SATFINITE.E5M2.F32.PACK_AB_MERGE_C R143, RZ, R143, RZ ;  /* 0x0000008fff8f723e */ /* 0x000fe200048060ff */
[----:B------:R-:W-:Y:S01]  /*69c0*/  FMUL R134, R134, R8 ;  /* 0x0000000886867220 */ /* 0x000fe20000400000 */
[----:B------:R-:W-:Y:S01]  /*69d0*/  F2FP.SATFINITE.E5M2.F32.PACK_AB_MERGE_C R7, RZ, R138, RZ ;  /* 0x0000008aff07723e */ /* 0x000fe200048060ff */
[-C--:B------:R-:W-:Y:S01]  /*69e0*/  FMUL R137, R137, R8.reuse ;  /* 0x0000000889897220 */ /* 0x080fe20000400000 */
[C---:B------:R-:W-:Y:S01]  /*69f0*/  ISETP.LT.OR P3, PT, R29.reuse, 0x1, !P0 ;  /* 0x000000011d00780c */ /* 0x040fe20004761670 */
[-C--:B------:R-:W-:Y:S01]  /*6a00*/  FMUL R132, R132, R8.reuse ;  /* 0x0000000884847220 */ /* 0x080fe20000400000 */
[----:B------:R-:W-:Y:S01]  /*6a10*/  ISETP.LT.OR P6, PT, R29, 0xa, !P1 ;  /* 0x0000000a1d00780c */ /* 0x000fe20004fc1670 */
[-C--:B------:R-:W-:Y:S01]  /*6a20*/  FMUL R135, R135, R8.reuse ;  /* 0x0000000887877220 */ /* 0x080fe20000400000 */
[----:B------:R-:W-:Y:S01]  /*6a30*/  F2FP.SATFINITE.E5M2.F32.PACK_AB_MERGE_C R141, RZ, R141, RZ ;  /* 0x0000008dff8d723e */ /* 0x000fe200048060ff */
[----:B------:R-:W-:Y:S01]  /*6a40*/  @!P4 STG.E.U8 desc[UR16][R12.64], R143 ;  /* 0x0000008f0c00c986 */ /* 0x000fe2000c101110 */
[C---:B------:R-:W-:Y:S01]  /*6a50*/  ISETP.LT.OR P4, PT, R29.reuse, 0x2, !P0 ;  /* 0x000000021d00780c */ /* 0x040fe20004781670 */
[----:B------:R-:W-:Y:S01]  /*6a60*/  FMUL R130, R130, R8 ;  /* 0x0000000882827220 */ /* 0x000fe20000400000 */
[----:B------:R-:W-:Y:S01]  /*6a70*/  F2FP.SATFINITE.E5M2.F32.PACK_AB_MERGE_C R25, RZ, R136, RZ ;  /* 0x00000088ff19723e */ /* 0x000fe200048060ff */
[----:B------:R0:W-:Y:S01]  /*6a80*/  @!P5 STG.E.U8 desc[UR16][R12.64+0x1], R7 ;  /* 0x000001070c00d986 */ /* 0x0001e2000c101110 */
[----:B------:R-:W-:Y:S01]  /*6a90*/  ISETP.LT.OR P5, PT, R29, 0x9, !P1 ;  /* 0x000000091d00780c */ /* 0x000fe20004fa1670 */
[-C--:B------:R-:W-:Y:S01]  /*6aa0*/  FMUL R133, R133, R8.reuse ;  /* 0x0000000885857220 */ /* 0x080fe20000400000 */
[----:B------:R-:W-:Y:S01]  /*6ab0*/  F2FP.SATFINITE.E5M2.F32.PACK_AB_MERGE_C R139, RZ, R139, RZ ;  /* 0x0000008bff8b723e */ /* 0x000fe200048060ff */
[----:B------:R-:W-:Y:S01]  /*6ac0*/  @!P3 STG.E.U8 desc[UR16][R10.64], R141 ;  /* 0x0000008d0a00b986 */ /* 0x000fe2000c101110 */
[----:B------:R-:W-:Y:S01]  /*6ad0*/  ISETP.LT.OR P3, PT, R29, 0x9, !P0 ;  /* 0x000000091d00780c */ /* 0x000fe20004761670 */
[-C--:B------:R-:W-:Y:S01]  /*6ae0*/  FMUL R128, R128, R8.reuse ;  /* 0x0000000880807220 */ /* 0x080fe20000400000 */
[----:B------:R-:W-:Y:S01]  /*6af0*/  F2FP.SATFINITE.E5M2.F32.PACK_AB_MERGE_C R137, RZ, R137, RZ ;  /* 0x00000089ff89723e */ /* 0x000fe200048060ff */
[-C--:B------:R-:W-:Y:S01]  /*6b00*/  FMUL R131, R131, R8.reuse ;  /* 0x0000000883837220 */ /* 0x080fe20000400000 */
[----:B------:R-:W-:Y:S01]  /*6b10*/  F2FP.SATFINITE.E5M2.F32.PACK_AB_MERGE_C R135, RZ, R135, RZ ;  /* 0x00000087ff87723e */ /* 0x000fe200048060ff */
[----:B------:R1:W-:Y:S01]  /*6b20*/  @!P4 STG.E.U8 desc[UR16][R10.64+0x1], R25 ;  /* 0x000001190a00c986 */ /* 0x0003e2000c101110 */
[C---:B------:R-:W-:Y:S01]  /*6b30*/  ISETP.LT.OR P4, PT, R29.reuse, 0xa, !P0 ;  /* 0x0000000a1d00780c */ /* 0x040fe20004781670 */
[----:B------:R-:W-:Y:S01]  /*6b40*/  FMUL R126, R126, R8 ;  /* 0x000000087e7e7220 */ /* 0x000fe20000400000 */
[----:B0-----:R-:W-:Y:S01]  /*6b50*/  F2FP.SATFINITE.E5M2.F32.PACK_AB_MERGE_C R7, RZ, R134, RZ ;  /* 0x00000086ff07723e */ /* 0x001fe200048060ff */
[----:B------:R-:W-:Y:S01]  /*6b60*/  @!P5 STG.E.U8 desc[UR16][R12.64+0x8], R139 ;  /* 0x0000088b0c00d986 */ /* 0x000fe2000c101110 */
[----:B------:R-:W-:Y:S01]  /*6b70*/  ISETP.LT.OR P5, PT, R29, 0x11, !P1 ;  /* 0x000000111d00780c */ /* 0x000fe20004fa1670 */
[-C--:B------:R-:W-:Y:S01]  /*6b80*/  FMUL R129, R129, R8.reuse ;  /* 0x0000000881817220 */ /* 0x080fe20000400000 */
[----:B------:R-:W-:Y:S01]  /*6b90*/  F2FP.SATFINITE.E5M2.F32.PACK_AB_MERGE_C R133, RZ, R133, RZ ;  /* 0x00000085ff85723e */ /* 0x000fe200048060ff */
[----:B------:R0:W-:Y:S01]  /*6ba0*/  @!P6 STG.E.U8 desc[UR16][R12.64+0x9], R7 ;  /* 0x000009070c00e986 */ /* 0x0001e2000c101110 */
[----:B------:R-:W-:Y:S01]  /*6bb0*/  ISETP.LT.OR P6, PT, R29, 0x12, !P1 ;  /* 0x000000121d00780c */ /* 0x000fe20004fc1670 */
[----:B------:R-:W-:Y:S01]  /*6bc0*/  FMUL R124, R124, R8 ;  /* 0x000000087c7c7220 */ /* 0x000fe20000400000 */
[----:B------:R-:W-:Y:S01]  /*6bd0*/  F2FP.SATFINITE.E5M2.F32.PACK_AB_MERGE_C R131, RZ, R131, RZ ;  /* 0x00000083ff83723e */ /* 0x000fe200048060ff */
[----:B------:R-:W-:Y:S01]  /*6be0*/  @!P3 STG.E.U8 desc[UR16][R10.64+0x8], R137 ;  /* 0x000008890a00b986 */ /* 0x000fe2000c101110 */
[----:B-1----:R-:W-:Y:S01]  /*6bf0*/  F2FP.SATFINITE.E5M2.F32.PACK_AB_MERGE_C R25, RZ, R132, RZ ;  /* 0x00000084ff19723e */ /* 0x002fe200048060ff */
[-C--:B------:R-:W-:Y:S01]  /*6c00*/  FMUL R127, R127, R8.reuse ;  /* 0x000000087f7f7220 */ /* 0x080fe20000400000 */
[C---:B------:R-:W-:Y:S01]  /*6c10*/  ISETP.LT.OR P3, PT, R29.reuse, 0x11, !P0 ;  /* 0x000000111d00780c */ /* 0x040fe20004761670 */
[-C--:B------:R-:W-:Y:S01]  /*6c20*/  FMUL R122, R122, R8.reuse ;  /* 0x000000087a7a7220 */ /* 0x080fe20000400000 */
[----:B------:R-:W-:Y:S01]  /*6c30*/  F2FP.SATFINITE.E5M2.F32.PACK_AB_MERGE_C R129, RZ, R129, RZ ;  /* 0x00000081ff81723e */ /* 0x000fe200048060ff */
[----:B------:R1:W-:Y:S01]  /*6c40*/  @!P4 STG.E.U8 desc[UR16][R10.64+0x9], R25 ;  /* 0x000009190a00c986 */ /* 0x0003e2000c101110 */
[----:B------:R-:W-:Y:S01]  /*6c50*/  ISETP.LT.OR P4, PT, R29, 0x12, !P0 ;  /* 0x000000121d00780c */ /* 0x000fe20004781670 */
[----:B------:R-:W-:Y:S01]  /*6c60*/  FMUL R125, R125, R8 ;  /* 0x000000087d7d7220 */ /* 0x000fe20000400000 */
[----:B0-----:R-:W-:Y:S01]  /*6c70*/  F2FP.SATFINITE.E5M2.F32.PACK_AB_MERGE_C R7, RZ, R130, RZ ;  /* 0x00000082ff07723e */ /* 0x001fe200048060ff */
[----:B------:R-:W-:Y:S01]  /*6c80*/  @!P5 STG.E.U8 desc[UR16][R12.64+0x10], R135 ;  /* 0x000010870c00d986 */ /* 0x000fe2000c101110 */
[C---:B------:R-:W-:Y:S01]  /*6c90*/  ISETP.LT.OR P5, PT, R29.reuse, 0x19, !P1 ;  /* 0x000000191d00780c */ /* 0x040fe20004fa1670 */
[-C--:B------:R-:W-:Y:S01]  /*6ca0*/  FMUL R120, R120, R8.reuse ;  /* 0x0000000878787220 */ /* 0x080fe20000400000 */
[----:B------:R-:W-:Y:S01]  /*6cb0*/  F2FP.SATFINITE.E5M2.F32.PACK_AB_MERGE_C R127, RZ, R127, RZ ;  /* 0x0000007fff7f723e */ /* 0x000fe200048060ff */
[----:B------:R0:W-:Y:S01]  /*6cc0*/  @!P6 STG.E.U8 desc[UR16][R12.64+0x11], R7 ;  /* 0x000011070c00e986 */ /* 0x0001e2000c101110 */
[----:B------:R-:W-:Y:S01]  /*6cd0*/  ISETP.LT.OR P6, PT, R29, 0x1a, !P1 ;  /* 0x0000001a1d00780c */ /* 0x000fe20004fc1670 */
[-C--:B------:R-:W-:Y:S01]  /*6ce0*/  FMUL R123, R123, R8.reuse ;  /* 0x000000087b7b7220 */ /* 0x080fe20000400000 */
[----:B------:R-:W-:Y:S01]  /*6cf0*/  FMUL R118, R118, R8 ;  /* 0x0000000876767220 */ /* 0x000fe20000400000 */
[----:B-1----:R-:W-:Y:S01]  /*6d00*/  F2FP.SATFINITE.E5M2.F32.PACK_AB_MERGE_C R25, RZ, R128, RZ ;  /* 0x00000080ff19723e */ /* 0x002fe200048060ff */
[----:B------:R-:W-:Y:S01]  /*6d10*/  @!P3 STG.E.U8 desc[UR16][R10.64+0x10], R133 ;  /* 0x000010850a00b986 */ /* 0x000fe2000c101110 */
[----:B------:R-:W-:Y:S01]  /*6d20*/  ISETP.LT.OR P3, PT, R29, 0x19, !P0 ;  /* 0x000000191d00780c */ /* 0x000fe20004761670 */
        /* <DEDUP_REMOVED lines=35> */
[----:B------:R-:W-:Y:S01]  /*6f60*/  ISETP.LT.OR P3, PT, R29, 0x29, !P0 ;  /* 0x000000291d00780c */ /* 0x000fe20004761670 */
[-C--:B------:R-:W-:Y:S01]  /*6f70*/  FMUL R111, R111, R8.reuse ;  /* 0x000000086f6f7220 */ /* 0x080fe20000400000 */
[-C--:B------:R-:W-:Y:S01]  /*6f80*/  FMUL R106, R106, R8.reuse ;  /* 0x000000086a6a7220 */ /* 0x080fe20000400000 */
        /* <DEDUP_REMOVED lines=104> */
[----:B------:R-:W-:-:S02]  /*7610*/  ISETP.LT.OR P3, PT, R29, 0x59, !P0 ;  /* 0x000000591d00780c */ /* 0x000fc40004761670 */
[----:B------:R-:W-:Y:S01]  /*7620*/  F2FP.SATFINITE.E5M2.F32.PACK_AB_MERGE_C R21, RZ, R21, RZ ;  /* 0x00000015ff15723e */ /* 0x000fe200048060ff */
[----:B------:R1:W-:Y:S01]  /*7630*/  @!P4 STG.E.U8 desc[UR16][R10.64+0x51], R25 ;  /* 0x000051190a00c986 */ /* 0x0003e2000c101110 */
[C---:B------:R-:W-:Y:S02]  /*7640*/  ISETP.LT.OR P4, PT, R29.reuse, 0x5a, !P0 ;  /* 0x0000005a1d00780c */ /* 0x040fe40004781670 */
[----:B0-----:R-:W-:Y:S01]  /*7650*/  F2FP.SATFINITE.E5M2.F32.PACK_AB_MERGE_C R7, RZ, R94, RZ ;  /* 0x0000005eff07723e */ /* 0x001fe200048060ff */
[----:B------:R-:W-:Y:S01]  /*7660*/  @!P5 STG.E.U8 desc[UR16][R12.64+0x58], R99 ;  /* 0x000058630c00d986 */ /* 0x000fe2000c101110 */
[C---:B------:R-:W-:Y:S02]  /*7670*/  ISETP.LT.OR P5, PT, R29.reuse, 0x61, !P1 ;  /* 0x000000611d00780c */ /* 0x040fe40004fa1670 */
[----:B------:R-:W-:Y:S01]  /*7680*/  F2FP.SATFINITE.E5M2.F32.PACK_AB_MERGE_C R15, RZ, R15, RZ ;  /* 0x0000000fff0f723e */ /* 0x000fe200048060ff */
[----:B------:R0:W-:Y:S01]  /*7690*/  @!P6 STG.E.U8 desc[UR16][R12.64+0x59], R7 ;  /* 0x000059070c00e986 */ /* 0x0001e2000c101110 */
[----:B------:R-:W-:-:S02]  /*76a0*/  ISETP.LT.OR P6, PT, R29, 0x62, !P1 ;  /* 0x000000621d00780c */ /* 0x000fc40004fc1670 */
[----:B------:R-:W-:Y:S01]  /*76b0*/  F2FP.SATFINITE.E5M2.F32.PACK_AB_MERGE_C R17, RZ, R17, RZ ;  /* 0x00000011ff11723e */ /* 0x000fe200048060ff */
[----:B------:R-:W-:Y:S01]  /*76c0*/  @!P3 STG.E.U8 desc[UR16][R10.64+0x58], R97 ;  /* 0x000058610a00b986 */ /* 0x000fe2000c101110 */
[----:B-1----:R-:W-:Y:S02]  /*76d0*/  F2FP.SATFINITE.E5M2.F32.PACK_AB_MERGE_C R25, RZ, R92, RZ ;  /* 0x0000005cff19723e */ /* 0x002fe400048060ff */
[----:B------:R-:W-:-:S03]  /*76e0*/  ISETP.LT.OR P3, PT, R29, 0x61, !P0 ;  /* 0x000000611d00780c */ /* 0x000fc60004761670 */
[----:B------:R1:W-:Y:S01]  /*76f0*/  @!P4 STG.E.U8 desc[UR16][R10.64+0x59], R25 ;  /* 0x000059190a00c986 */ /* 0x0003e2000c101110 */
[C---:B------:R-:W-:Y:S02]  /*7700*/  ISETP.LT.OR P4, PT, R29.reuse, 0x62, !P0 ;  /* 0x000000621d00780c */ /* 0x040fe40004781670 */
[----:B0-----:R-:W-:Y:S01]  /*7710*/  F2FP.SATFINITE.E5M2.F32.PACK_AB_MERGE_C R7, RZ, R90, RZ ;  /* 0x0000005aff07723e */ /* 0x001fe200048060ff */
[----:B------:R-:W-:Y:S01]  /*7720*/  @!P5 STG.E.U8 desc[UR16][R12.64+0x60], R93 ;  /* 0x0000605d0c00d986 */ /* 0x000fe2000c101110 */
[----:B------:R-:W-:-:S03]  /*7730*/  ISETP.LT.OR P5, PT, R29, 0x69, !P1 ;  /* 0x000000691d00780c */ /* 0x000fc60004fa1670 */
[----:B------:R0:W-:Y:S01]  /*7740*/  @!P6 STG.E.U8 desc[UR16][R12.64+0x61], R7 ;  /* 0x000061070c00e986 */ /* 0x0001e2000c101110 */
[C---:B------:R-:W-:Y:S02]  /*7750*/  ISETP.LT.OR P6, PT, R29.reuse, 0x6a, !P1 ;  /* 0x0000006a1d00780c */ /* 0x040fe40004fc1670 */
[----:B-1----:R-:W-:Y:S01]  /*7760*/  F2FP.SATFINITE.E5M2.F32.PACK_AB_MERGE_C R25, RZ, R88, RZ ;  /* 0x00000058ff19723e */ /* 0x002fe200048060ff */
[----:B------:R-:W-:Y:S01]  /*7770*/  @!P3 STG.E.U8 desc[UR16][R10.64+0x60], R95 ;  /* 0x0000605f0a00b986 */ /* 0x000fe2000c101110 */
        /* <DEDUP_REMOVED lines=11> */
[----:B------:R-:W-:Y:S01]  /*7830*/  @!P4 STG.E.U8 desc[UR16][R10.64+0x69], R25 ;  /* 0x000069190a00c986 */ /* 0x000fe2000c101110 */
[C---:B------:R-:W-:Y:S02]  /*7840*/  ISETP.LT.OR P4, PT, R29.reuse, 0x79, !P1 ;  /* 0x000000791d00780c */ /* 0x040fe40004f81670 */
[C---:B------:R-:W-:Y:S01]  /*7850*/  ISETP.LT.OR P1, PT, R29.reuse, 0x7a, !P1 ;  /* 0x0000007a1d00780c */ /* 0x040fe20004f21670 */
[----:B------:R1:W-:Y:S01]  /*7860*/  @!P5 STG.E.U8 desc[UR16][R12.64+0x70], R23 ;  /* 0x000070170c00d986 */ /* 0x0003e2000c101110 */
[C---:B------:R-:W-:Y:S02]  /*7870*/  ISETP.LT.OR P5, PT, R29.reuse, 0x72, !P0 ;  /* 0x000000721d00780c */ /* 0x040fe400047a1670 */
[----:B0-----:R-:W-:Y:S01]  /*7880*/  F2FP.SATFINITE.E5M2.F32.PACK_AB_MERGE_C R7, RZ, R18, RZ ;  /* 0x00000012ff07723e */ /* 0x001fe200048060ff */
[----:B------:R0:W-:Y:S01]  /*7890*/  @!P6 STG.E.U8 desc[UR16][R12.64+0x71], R19 ;  /* 0x000071130c00e986 */ /* 0x0001e2000c101110 */
[C---:B------:R-:W-:Y:S02]  /*78a0*/  ISETP.LT.OR P6, PT, R29.reuse, 0x79, !P0 ;  /* 0x000000791d00780c */ /* 0x040fe400047c1670 */
[----:B------:R-:W-:Y:S01]  /*78b0*/  ISETP.LT.OR P0, PT, R29, 0x7a, !P0 ;  /* 0x0000007a1d00780c */ /* 0x000fe20004701670 */
[----:B------:R2:W-:Y:S01]  /*78c0*/  @!P3 STG.E.U8 desc[UR16][R10.64+0x70], R21 ;  /* 0x000070150a00b986 */ /* 0x0005e2000c101110 */
[----:B-1----:R-:W-:-:S05]  /*78d0*/  F2FP.SATFINITE.E5M2.F32.PACK_AB_MERGE_C R23, RZ, R16, RZ ;  /* 0x00000010ff17723e */ /* 0x002fca00048060ff */
[----:B------:R2:W-:Y:S01]  /*78e0*/  @!P5 STG.E.U8 desc[UR16][R10.64+0x71], R7 ;  /* 0x000071070a00d986 */ /* 0x0005e2000c101110 */
[----:B0-----:R-:W-:-:S03]  /*78f0*/  F2FP.SATFINITE.E5M2.F32.PACK_AB_MERGE_C R19, RZ, R14, RZ ;  /* 0x0000000eff13723e */ /* 0x001fc600048060ff */
[----:B------:R2:W-:Y:S04]  /*7900*/  @!P4 STG.E.U8 desc[UR16][R12.64+0x78], R15 ;  /* 0x0000780f0c00c986 */ /* 0x0005e8000c101110 */
[----:B------:R2:W-:Y:S04]  /*7910*/  @!P1 STG.E.U8 desc[UR16][R12.64+0x79], R19 ;  /* 0x000079130c009986 */ /* 0x0005e8000c101110 */
[----:B------:R2:W-:Y:S04]  /*7920*/  @!P6 STG.E.U8 desc[UR16][R10.64+0x78], R17 ;  /* 0x000078110a00e986 */ /* 0x0005e8000c101110 */
[----:B------:R2:W-:Y:S02]  /*7930*/  @!P0 STG.E.U8 desc[UR16][R10.64+0x79], R23 ;  /* 0x000079170a008986 */ /* 0x0005e4000c101110 */
.L_x_168:
[----:B------:R-:W-:Y:S05]  /*7940*/  BSYNC B0 ;  /* 0x0000000000007941 */ /* 0x000fea0003800000 */
.L_x_38:
[----:B------:R-:W-:Y:S01]  /*7950*/  ULDC UR6, c[0x0][0xc] ;  /* 0x0000030000067ab9 */ /* 0x000fe20000000800 */
[----:B------:R-:W-:Y:S01]  /*7960*/  ULDC UR7, c[0x0][0x10] ;  /* 0x0000040000077ab9 */ /* 0x000fe20000000800 */
[----:B0-2--5:R-:W0:Y:S01]  /*7970*/  LDC R7, c[0x0][0x14] ;  /* 0x00000500ff077b82 */ /* 0x025e220000000800 */
[----:B------:R-:W-:Y:S01]  /*7980*/  UIMAD.WIDE.U32 UR6, UR6, UR7, URZ ;  /* 0x00000007060672a5 */ /* 0x000fe2000f8e003f */
[----:B----4-:R-:W-:Y:S01]  /*7990*/  PRMT R10, RZ, 0x7610, R10 ;  /* 0x00007610ff0a7816 */ /* 0x010fe2000000000a */
[----:B------:R-:W-:-:S04]  /*79a0*/  IMAD.MOV.U32 R11, RZ, RZ, -0x1 ;  /* 0xffffffffff0b7424 */ /* 0x000fc800078e00ff */
[----:B0-----:R-:W-:-:S04]  /*79b0*/  IMAD.WIDE.U32 R2, R7, UR6, R2 ;  /* 0x0000000607027c25 */ /* 0x001fc8000f8e0002 */
[----:B------:R-:W-:Y:S01]  /*79c0*/  IMAD R7, R7, UR7, RZ ;  /* 0x0000000707077c24 */ /* 0x000fe2000f8e02ff */
[----:B------:R-:W-:Y:S02]  /*79d0*/  ULDC.64 UR6, c[0x0][0x650] ;  /* 0x0001940000067ab9 */ /* 0x000fe40000000a00 */
[----:B------:R-:W-:Y:S01]  /*79e0*/  ISETP.GE.U32.AND P0, PT, R2, UR6, PT ;  /* 0x0000000602007c0c */ /* 0x000fe2000bf06070 */
[----:B------:R-:W-:Y:S02]  /*79f0*/  IMAD.IADD R3, R3, 0x1, R7 ;  /* 0x0000000103037824 */ /* 0x000fe400078e0207 */
[----:B------:R-:W-:-:S03]  /*7a00*/  IMAD.MOV.U32 R7, RZ, RZ, -0x1 ;  /* 0xffffffffff077424 */ /* 0x000fc600078e00ff */
[----:B------:R-:W-:-:S13]  /*7a10*/  ISETP.GE.U32.AND.EX P0, PT, R3, UR7, PT, P0 ;  /* 0x0000000703007c0c */ /* 0x000fda000bf06100 */
[----:B------:R-:W-:Y:S05]  /*7a20*/  @P0 BRA `(.L_x_169) ;  /* 0x0000000400600947 */ /* 0x000fea0003800000 */
[----:B------:R-:W0:Y:S01]  /*7a30*/  S2R R22, SR_CTAID.X ;  /* 0x0000000000167919 */ /* 0x000e220000002500 */
[----:B------:R-:W2:Y:S01]  /*7a40*/  LDC.64 R16, c[0x0][0x628] ;  /* 0x00018a00ff107b82 */ /* 0x000ea20000000a00 */
[----:B------:R-:W-:Y:S01]  /*7a50*/  ULDC UR6, c[0x0][0x150] ;  /* 0x0000540000067ab9 */ /* 0x000fe20000000800 */
[----:B------:R-:W-:Y:S01]  /*7a60*/  IMAD.MOV.U32 R14, RZ, RZ, R2 ;  /* 0x000000ffff0e7224 */ /* 0x000fe200078e0002 */
[----:B------:R-:W4:Y:S01]  /*7a70*/  S2R R24, SR_CTAID.Y ;  /* 0x0000000000187919 */ /* 0x000f220000002600 */
[----:B------:R-:W-:-:S04]  /*7a80*/  IMAD.MOV.U32 R15, RZ, RZ, R3 ;  /* 0x000000ffff0f7224 */ /* 0x000fc800078e0003 */
[----:B------:R-:W1:Y:S08]  /*7a90*/  LDC R25, c[0x0][0x144] ;  /* 0x00005100ff197b82 */ /* 0x000e700000000800 */
[----:B------:R-:W1:Y:S08]  /*7aa0*/  LDC R18, c[0x0][0x630] ;  /* 0x00018c00ff127b82 */ /* 0x000e700000000800 */
[----:B------:R-:W1:Y:S01]  /*7ab0*/  LDC.64 R20, c[0x0][0x620] ;  /* 0x00018800ff147b82 */ /* 0x000e620000000a00 */
[----:B--2---:R-:W-:-:S04]  /*7ac0*/  ISETP.NE.U32.AND P0, PT, R16, RZ, PT ;  /* 0x000000ff1000720c */ /* 0x004fc80003f05070 */
[----:B------:R-:W-:Y:S02]  /*7ad0*/  ISETP.NE.AND.EX P0, PT, R17, RZ, PT, P0 ;  /* 0x000000ff1100720c */ /* 0x000fe40003f05300 */
[----:B0-----:R-:W-:-:S05]  /*7ae0*/  I2FP.F32.U32 R7, R22 ;  /* 0x0000001600077245 */ /* 0x001fca0000201000 */
[----:B------:R-:W-:-:S04]  /*7af0*/  FMUL R7, R7, UR6 ;  /* 0x0000000607077c20 */ /* 0x000fc80008400000 */
[----:B------:R0:W2:Y:S02]  /*7b00*/  F2I.U32.TRUNC.NTZ R23, R7 ;  /* 0x0000000700177305 */ /* 0x0000a4000020f000 */
[----:B----4-:R-:W-:Y:S05]  /*7b10*/  @!P0 BRA `(.L_x_170) ;  /* 0x0000000000288947 */ /* 0x010fea0003800000 */
[----:B0-----:R-:W0:Y:S02]  /*7b20*/  LDC R7, c[0x0][0x634] ;  /* 0x00018d00ff077b82 */ /* 0x001e240000000800 */
        /* <DEDUP_REMOVED lines=9> */
.L_x_170:
[-CC-:B-1----:R-:W-:Y:S01]  /*7bc0*/  SHF.R.U64 R19, R14, R18.reuse, R15.reuse ;  /* 0x000000120e137219 */ /* 0x182fe2000000120f */
[----:B------:R-:W1:Y:S01]  /*7bd0*/  LDC.64 R30, c[0x0][0x640] ;  /* 0x00019000ff1e7b82 */ /* 0x000e620000000a00 */
[----:B0-----:R-:W-:Y:S01]  /*7be0*/  SHF.R.U32.HI R7, RZ, R18, R15 ;  /* 0x00000012ff077219 */ /* 0x001fe2000001160f */
[----:B--2---:R-:W-:Y:S01]  /*7bf0*/  IMAD.MOV R23, RZ, RZ, -R23 ;  /* 0x000000ffff177224 */ /* 0x004fe200078e0a17 */
[----:B------:R-:W-:Y:S01]  /*7c00*/  IADD3 R13, P0, RZ, -R19, RZ ;  /* 0x80000013ff0d7210 */ /* 0x000fe20007f1e0ff */
[----:B------:R-:W-:Y:S02]  /*7c10*/  ULDC UR6, c[0x0][0x154] ;  /* 0x0000550000067ab9 */ /* 0x000fe40000000800 */
[----:B------:R-:W-:Y:S02]  /*7c20*/  IMAD R25, R25, R23, R22 ;  /* 0x0000001719197224 */ /* 0x000fe400078e0216 */
[----:B------:R-:W0:Y:S01]  /*7c30*/  LDC R14, c[0x0][0x618] ;  /* 0x00018600ff0e7b82 */ /* 0x000e220000000800 */
[----:B------:R-:W-:-:S02]  /*7c40*/  IMAD.X R7, RZ, RZ, ~R7, P0 ;  /* 0x000000ffff077224 */ /* 0x000fc400000e0e07 */
[----:B------:R-:W-:-:S04]  /*7c50*/  IMAD.WIDE.U32 R10, R13, R20, R2 ;  /* 0x000000140d0a7225 */ /* 0x000fc800078e0002 */
[----:B------:R-:W-:Y:S01]  /*7c60*/  IMAD R12, R7, R20, RZ ;  /* 0x00000014070c7224 */ /* 0x000fe200078e02ff */
[----:B---3--:R-:W2:Y:S03]  /*7c70*/  LDC R26, c[0x0][0x608] ;  /* 0x00018200ff1a7b82 */ /* 0x008ea60000000800 */
[----:B------:R-:W-:Y:S02]  /*7c80*/  IMAD R7, R13, R21, R12 ;  /* 0x000000150d077224 */ /* 0x000fe400078e020c */
[----:B------:R-:W-:Y:S02]  /*7c90*/  IMAD.MOV.U32 R13, RZ, RZ, 0x1 ;  /* 0x00000001ff0d7424 */ /* 0x000fe400078e00ff */
[----:B------:R-:W-:Y:S01]  /*7ca0*/  IMAD.IADD R7, R11, 0x1, R7 ;  /* 0x000000010b077824 */ /* 0x000fe200078e0207 */
[----:B------:R-:W3:Y:S01]  /*7cb0*/  LDC R28, c[0x0][0x658] ;  /* 0x00019600ff1c7b82 */ /* 0x000ee20000000800 */
[----:B------:R-:W-:-:S02]  /*7cc0*/  I2FP.F32.U32 R11, R24 ;  /* 0x00000018000b7245 */ /* 0x000fc40000201000 */
[----:B-1----:R-:W-:-:S03]  /*7cd0*/  ISETP.NE.U32.AND P0, PT, R30, RZ, PT ;  /* 0x000000ff1e00720c */ /* 0x002fc60003f05070 */
[----:B------:R-:W-:Y:S01]  /*7ce0*/  FMUL R12, R11, UR6 ;  /* 0x000000060b0c7c20 */ /* 0x000fe20008400000 */
[----:B------:R-:W-:Y:S01]  /*7cf0*/  ISETP.NE.AND.EX P0, PT, R31, RZ, PT, P0 ;  /* 0x000000ff1f00720c */ /* 0x000fe20003f05300 */
[----:B------:R-:W1:Y:S01]  /*7d00*/  LDC R23, c[0x0][0x148] ;  /* 0x00005200ff177b82 */ /* 0x000e620000000800 */
[-CC-:B0-----:R-:W-:Y:S01]  /*7d10*/  SHF.R.U64 R18, R10, R14.reuse, R7.reuse ;  /* 0x0000000e0a127219 */ /* 0x181fe20000001207 */
[----:B------:R0:W4:Y:S01]  /*7d20*/  F2I.U32.TRUNC.NTZ R20, R12 ;  /* 0x0000000c00147305 */ /* 0x000122000020f000 */
[----:B------:R-:W-:Y:S01]  /*7d30*/  SHF.R.U32.HI R7, RZ, R14, R7 ;  /* 0x0000000eff077219 */ /* 0x000fe20000011607 */
[----:B------:R-:W-:-:S04]  /*7d40*/  IMAD.MOV.U32 R11, RZ, RZ, -0x1 ;  /* 0xffffffffff0b7424 */ /* 0x000fc800078e00ff */
[----:B------:R-:W0:Y:S01]  /*7d50*/  LDC R22, c[0x0][0x600] ;  /* 0x00018000ff167b82 */ /* 0x000e220000000800 */
[-CC-:B--2---:R-:W-:Y:S02]  /*7d60*/  SHF.R.U64 R16, R18, R26.reuse, R7.reuse ;  /* 0x0000001a12107219 */ /* 0x184fe40000001207 */
[----:B------:R-:W-:-:S05]  /*7d70*/  SHF.R.U32.HI R7, RZ, R26, R7 ;  /* 0x0000001aff077219 */ /* 0x000fca0000011607 */
[----:B------:R-:W2:Y:S01]  /*7d80*/  LDC R29, c[0x0][0x648] ;  /* 0x00019200ff1d7b82 */ /* 0x000ea20000000800 */
[-C--:B---3--:R-:W-:Y:S02]  /*7d90*/  SHF.L.U32 R10, R11, R28.reuse, RZ ;  /* 0x0000001c0b0a7219 */ /* 0x088fe400000006ff */
[--C-:B------:R-:W-:Y:S02]  /*7da0*/  SHF.R.U64 R21, R16, R28, R7.reuse ;  /* 0x0000001c10157219 */ /* 0x100fe40000001207 */
[----:B------:R-:W-:Y:S02]  /*7db0*/  LOP3.LUT R27, RZ, R10, RZ, 0x33, !PT ;  /* 0x0000000aff1b7212 */ /* 0x000fe400078e33ff */
[-C--:B------:R-:W-:Y:S01]  /*7dc0*/  SHF.R.U32.HI R11, RZ, R28.reuse, R7 ;  /* 0x0000001cff0b7219 */ /* 0x080fe20000011607 */
[----:B------:R-:W3:Y:S01]  /*7dd0*/  LDC R32, c[0x0][0x638] ;  /* 0x00018e00ff207b82 */ /* 0x000ee20000000800 */
[----:B------:R-:W-:Y:S01]  /*7de0*/  SHF.L.U32 R26, R13, R28, RZ ;  /* 0x0000001c0d1a7219 */ /* 0x000fe200000006ff */
[----:B------:R-:W-:-:S06]  /*7df0*/  IMAD.MOV.U32 R10, RZ, RZ, R21 ;  /* 0x000000ffff0a7224 */ /* 0x000fcc00078e0015 */
[----:B------:R-:W0:Y:S01]  /*7e00*/  LDC R33, c[0x0][0x610] ;  /* 0x00018400ff217b82 */ /* 0x000e220000000800 */
[----:B----4-:R-:W-:Y:S05]  /*7e10*/  @!P0 BRA `(.L_x_171) ;  /* 0x0000000000288947 */ /* 0x010fea0003800000 */
[----:B------:R-:W4:Y:S02]  /*7e20*/  LDC R10, c[0x0][0x64c] ;  /* 0x00019300ff0a7b82 */ /* 0x000f240000000800 */
[----:B----4-:R-:W-:-:S05]  /*7e30*/  IADD3 R7, P0, R21, R10, RZ ;  /* 0x0000000a15077210 */ /* 0x010fca0007f1e0ff */
[----:B------:R-:W-:-:S04]  /*7e40*/  IMAD.X R17, RZ, RZ, R11, P0 ;  /* 0x000000ffff117224 */ /* 0x000fc800000e060b */
[----:B------:R-:W-:-:S04]  /*7e50*/  IMAD.WIDE.U32 R10, R17, R30, RZ ;  /* 0x0000001e110a7225 */ /* 0x000fc800078e00ff */
[----:B0-----:R-:W-:-:S04]  /*7e60*/  IMAD.WIDE.U32 R12, P0, R7, R31, R10 ;  /* 0x0000001f070c7225 */ /* 0x001fc8000780000a */
[----:B------:R-:W-:-:S04]  /*7e70*/  IMAD.WIDE.U32 R10, R7, R30, RZ ;  /* 0x0000001e070a7225 */ /* 0x000fc800078e00ff */
[----:B------:R-:W-:Y:S01]  /*7e80*/  IMAD.X R15, RZ, RZ, RZ, P0 ;  /* 0x000000ffff0f7224 */ /* 0x000fe200000e06ff */
[----:B------:R-:W-:Y:S01]  /*7e90*/  IADD3 RZ, P0, R11, R12, RZ ;  /* 0x0000000c0bff7210 */ /* 0x000fe20007f1e0ff */
[----:B------:R-:W-:-:S04]  /*7ea0*/  IMAD.MOV.U32 R14, RZ, RZ, R13 ;  /* 0x000000ffff0e7224 */ /* 0x000fc800078e000d */
[----:B------:R-:W-:-:S08]  /*7eb0*/  IMAD.WIDE.U32.X R10, R17, R31, R14, P0 ;  /* 0x0000001f110a7225 */ /* 0x000fd000000e040e */
.L_x_171:
[----:B--2---:R-:W-:Y:S01]  /*7ec0*/  SHF.R.U64 R7, R10, R29, R11 ;  /* 0x0000001d0a077219 */ /* 0x004fe2000000120b */
[----:B0-----:R-:W-:Y:S01]  /*7ed0*/  VIADD R11, R22, 0xffffffff ;  /* 0xffffffff160b7836 */ /* 0x001fe20000000000 */
[----:B------:R-:W-:Y:S01]  /*7ee0*/  LOP3.LUT R28, R16, R27, RZ, 0xc0, !PT ;  /* 0x0000001b101c7212 */ /* 0x000fe200078ec0ff */
[----:B------:R-:W-:Y:S02]  /*7ef0*/  IMAD.MOV R20, RZ, RZ, -R20 ;  /* 0x000000ffff147224 */ /* 0x000fe400078e0a14 */
[----:B------:R-:W-:Y:S01]  /*7f00*/  IMAD.MOV R10, RZ, RZ, -R7 ;  /* 0x000000ffff0a7224 */ /* 0x000fe200078e0a07 */
[----:B------:R-:W-:Y:S01]  /*7f10*/  LOP3.LUT R18, R18, R11, RZ, 0xc0, !PT ;  /* 0x0000000b12127212 */ /* 0x000fe200078ec0ff */
[----:B------:R-:W-:Y:S02]  /*7f20*/  IMAD R28, R26, R7, R28 ;  /* 0x000000071a1c7224 */ /* 0x000fe400078e021c */
[----:B-1----:R-:W-:Y:S02]  /*7f30*/  @P2 IMAD R25, R23, R20, R24 ;  /* 0x0000001417192224 */ /* 0x002fe400078e0218 */
[----:B---3--:R-:W-:-:S02]  /*7f40*/  IMAD R7, R10, R32, R21 ;  /* 0x000000200a077224 */ /* 0x008fc400078e0215 */
[----:B------:R-:W-:Y:S02]  /*7f50*/  IMAD R28, R28, R33, R25 ;  /* 0x000000211c1c7224 */ /* 0x000fe400078e0219 */
[----:B------:R-:W-:Y:S02]  /*7f60*/  IMAD R7, R7, R22, R18 ;  /* 0x0000001607077224 */ /* 0x000fe400078e0212 */
[----:B------:R-:W-:-:S03]  /*7f70*/  IMAD.MOV.U32 R10, RZ, RZ, 0x1 ;  /* 0x00000001ff0a7424 */ /* 0x000fc600078e00ff */
[----:B------:R-:W-:Y:S02]  /*7f80*/  SEL R11, R7, R28, !P2 ;  /* 0x0000001c070b7207 */ /* 0x000fe40005000000 */
[----:B------:R-:W-:Y:S01]  /*7f90*/  SEL R28, R28, R7, !P2 ;  /* 0x000000071c1c7207 */ /* 0x000fe20005000000 */
[----:B------:R-:W-:-:S07]  /*7fa0*/  IMAD.MOV.U32 R7, RZ, RZ, R19 ;  /* 0x000000ffff077224 */ /* 0x000fce00078e0013 */
.L_x_169:
[----:B------:R-:W-:Y:S01]  /*7fb0*/  LOP3.LUT P0, RZ, R10, 0xff, RZ, 0xc0, !PT ;  /* 0x000000ff0aff7812 */ /* 0x000fe2000780c0ff */
[----:B------:R-:W-:-:S12]  /*7fc0*/  IMAD.MOV.U32 R10, RZ, RZ, R28 ;  /* 0x000000ffff0a7224 */ /* 0x000fd800078e001c */
[----:B------:R-:W-:Y:S05]  /*7fd0*/  @P0 BRA `(.L_x_172) ;  /* 0xffffff9000e00947 */ /* 0x000fea000383ffff */
[----:B------:R-:W-:Y:S05]  /*7fe0*/  EXIT ;  /* 0x000000000000794d */ /* 0x000fea0003800000 */
.L_x_8:
        /* <DEDUP_REMOVED lines=26> */
.L_x_174:
[----:B------:R-:W0:Y:S01]  /*8190*/  LDC.64 R28, c[0x0][0x640] ;  /* 0x00019000ff1c7b82 */ /* 0x000e220000000a00 */
[-CC-:B------:R-:W-:Y:S01]  /*81a0*/  SHF.R.U64 R21, R16, R6.reuse, R17.reuse ;  /* 0x0000000610157219 */ /* 0x180fe20000001211 */
[----:B------:R-:W-:Y:S01]  /*81b0*/  IMAD.MOV.U32 R31, RZ, RZ, 0x1 ;  /* 0x00000001ff1f7424 */ /* 0x000fe200078e00ff */
[----:B------:R-:W-:Y:S02]  /*81c0*/  SHF.R.U32.HI R5, RZ, R6, R17 ;  /* 0x00000006ff057219 */ /* 0x000fe40000011611 */
        /* <DEDUP_REMOVED lines=9> */
[----:B0-----:R-:W-:Y:S01]  /*8260*/  ISETP.NE.U32.AND P0, PT, R28, RZ, PT ;  /* 0x000000ff1c00720c */ /* 0x001fe20003f05070 */
[----:B------:R-:W-:-:S03]  /*8270*/  IMAD.MOV.U32 R11, RZ, RZ, -0x1 ;  /* 0xffffffffff0b7424 */ /* 0x000fc600078e00ff */
[----:B------:R-:W-:Y:S02]  /*8280*/  ISETP.NE.AND.EX P0, PT, R29, RZ, PT, P0 ;  /* 0x000000ff1d00720c */ /* 0x000fe40003f05300 */
[----:B------:R-:W0:Y:S01]  /*8290*/  LDC R24, c[0x0][0x600] ;  /* 0x00018000ff187b82 */ /* 0x000e220000000800 */
[-CC-:B-1----:R-:W-:Y:S02]  /*82a0*/  SHF.R.U64 R18, R10, R14.reuse, R5.reuse ;  /* 0x0000000e0a127219 */ /* 0x182fe40000001205 */
[----:B------:R-:W-:-:S05]  /*82b0*/  SHF.R.U32.HI R5, RZ, R14, R5 ;  /* 0x0000000eff057219 */ /* 0x000fca0000011605 */
        /* <DEDUP_REMOVED lines=21> */
.L_x_175:
[----:B-1----:R-:W-:Y:S01]  /*8410*/  SHF.R.U64 R6, R10, R25, R11 ;  /* 0x000000190a067219 */ /* 0x002fe2000000120b */
[----:B0-----:R-:W-:Y:S01]  /*8420*/  VIADD R11, R24, 0xffffffff ;  /* 0xffffffff180b7836 */ /* 0x001fe20000000000 */
[----:B------:R-:W-:Y:S01]  /*8430*/  SHF.L.U32 R9, R31, R26, RZ ;  /* 0x0000001a1f097219 */ /* 0x000fe200000006ff */
[----:B------:R-:W-:Y:S01]  /*8440*/  @P2 IMAD R12, R13, R20, R8 ;  /* 0x000000140d0c2224 */ /* 0x000fe200078e0208 */
[----:B------:R-:W-:Y:S01]  /*8450*/  LOP3.LUT R5, R22, R33, RZ, 0xc0, !PT ;  /* 0x0000002116057212 */ /* 0x000fe200078ec0ff */
[----:B------:R-:W-:Y:S01]  /*8460*/  IMAD.MOV R10, RZ, RZ, -R6 ;  /* 0x000000ffff0a7224 */ /* 0x000fe200078e0a06 */
[----:B------:R-:W-:Y:S01]  /*8470*/  LOP3.LUT R18, R18, R11, RZ, 0xc0, !PT ;  /* 0x0000000b12127212 */ /* 0x000fe200078ec0ff */
[----:B------:R-:W-:Y:S02]  /*8480*/  IMAD.MOV.U32 R8, RZ, RZ, 0x1 ;  /* 0x00000001ff087424 */ /* 0x000fe400078e00ff */
[----:B------:R-:W-:Y:S02]  /*8490*/  IMAD R9, R9, R6, R5 ;  /* 0x0000000609097224 */ /* 0x000fe400078e0205 */
[----:B--2---:R-:W-:-:S02]  /*84a0*/  IMAD R5, R10, R27, R23 ;  /* 0x0000001b0a057224 */ /* 0x004fc400078e0217 */
[----:B---3--:R-:W-:Y:S02]  /*84b0*/  IMAD R6, R9, R30, R12 ;  /* 0x0000001e09067224 */ /* 0x008fe400078e020c */
[----:B------:R-:W-:Y:S01]  /*84c0*/  IMAD R9, R5, R24, R18 ;  /* 0x0000001805097224 */ /* 0x000fe200078e0212 */
[----:B------:R-:W-:Y:S01]  /*84d0*/  PRMT R5, R8, 0x7610, R5 ;  /* 0x0000761008057816 */ /* 0x000fe20000000005 */
[----:B------:R-:W-:-:S03]  /*84e0*/  IMAD.MOV.U32 R16, RZ, RZ, R21 ;  /* 0x000000ffff107224 */ /* 0x000fc600078e0015 */
[----:B------:R-:W-:Y:S02]  /*84f0*/  SEL R17, R9, R6, !P2 ;  /* 0x0000000609117207 */ /* 0x000fe40005000000 */
[----:B------:R-:W-:-:S07]  /*8500*/  SEL R6, R6, R9, !P2 ;  /* 0x0000000906067207 */ /* 0x000fce0005000000 */
.L_x_173:
[----:B------:R-:W-:-:S08]  /*8510*/  NOP ;  /* 0x0000000000007918 */ /* 0x000fd00000000000 */
[----:B------:R-:W0:-:S00]  /*8520*/  USETMAXREG.DEALLOC.CTAPOOL 0x28 ;  /* 0x00000028000079c8 */ /* 0x000e0000080e0500 */
[----:B0-----:R-:W-:-:S13]  /*8530*/  ISETP.NE.AND P0, PT, R7, RZ, PT ;  /* 0x000000ff0700720c */ /* 0x001fda0003f05270 */
[----:B------:R-:W-:Y:S05]  /*8540*/  @P0 EXIT ;  /* 0x000000000000094d */ /* 0x000fea0003800000 */
[----:B------:R-:W-:Y:S01]  /*8550*/  LOP3.LUT P0, RZ, R5, 0xff, RZ, 0xc0, !PT ;  /* 0x000000ff05ff7812 */ /* 0x000fe2000780c0ff */
[----:B------:R-:W-:Y:S02]  /*8560*/  IMAD.MOV.U32 R5, RZ, RZ, 0x1 ;  /* 0x00000001ff057424 */ /* 0x000fe400078e00ff */
[----:B------:R-:W-:-:S10]  /*8570*/  IMAD.MOV.U32 R12, RZ, RZ, RZ ;  /* 0x000000ffff0c7224 */ /* 0x000fd400078e00ff */
[----:B------:R-:W-:Y:S05]  /*8580*/  @!P0 BRA `(.L_x_176) ;  /* 0x0000000c00888947 */ /* 0x000fea0003800000 */
[----:B------:R-:W0:Y:S01]  /*8590*/  LDC R5, c[0x0][0x28c] ;  /* 0x0000a300ff057b82 */ /* 0x000e220000000800 */
[----:B------:R-:W-:Y:S01]  /*85a0*/  UMOV UR17, 0x1 ;  /* 0x0000000100117882 */ /* 0x000fe20000000000 */
[----:B------:R-:W-:Y:S01]  /*85b0*/  ULDC UR9, c[0x0][0xc] ;  /* 0x0000030000097ab9 */ /* 0x000fe20000000800 */
[----:B------:R-:W-:Y:S01]  /*85c0*/  ULDC UR15, c[0x0][0x10] ;  /* 0x00000400000f7ab9 */ /* 0x000fe20000000800 */
[----:B------:R-:W-:Y:S01]  /*85d0*/  ULDC UR5, c[0x0][0x658] ;  /* 0x0001960000057ab9 */ /* 0x000fe20000000800 */
[----:B------:R-:W-:Y:S01]  /*85e0*/  UMOV UR7, 0xffffffff ;  /* 0xffffffff00077882 */ /* 0x000fe20000000000 */
[----:B------:R-:W-:Y:S01]  /*85f0*/  BSSY B0, `(.L_x_176) ;  /* 0x00000db000007945 */ /* 0x000fe20003800000 */
[----:B------:R-:W-:Y:S01]  /*8600*/  USHF.L.U32 UR7, UR7, UR5, URZ ;  /* 0x0000000507077299 */ /* 0x000fe2000800063f */
[----:B------:R-:W1:Y:S01]  /*8610*/  S2UR UR8, SR_CgaCtaId ;  /* 0x00000000000879c3 */ /* 0x000e620000008800 */
[----:B------:R-:W-:Y:S01]  /*8620*/  IMAD.MOV.U32 R14, RZ, RZ, 0x1 ;  /* 0x00000001ff0e7424 */ /* 0x000fe200078e00ff */
[----:B------:R-:W-:Y:S01]  /*8630*/  LOP3.LUT R15, R4, 0x2, RZ, 0xfc, !PT ;  /* 0x00000002040f7812 */ /* 0x000fe200078efcff */
[----:B------:R-:W-:Y:S01]  /*8640*/  IMAD.MOV.U32 R12, RZ, RZ, RZ ;  /* 0x000000ffff0c7224 */ /* 0x000fe200078e00ff */
[----:B------:R-:W-:Y:S01]  /*8650*/  ULDC UR4, c[0x0][0x600] ;  /* 0x0001800000047ab9 */ /* 0x000fe20000000800 */
[----:B------:R-:W-:Y:S01]  /*8660*/  UMOV UR16, 0x1111 ;  /* 0x0000111100107882 */ /* 0x000fe20000000000 */
[----:B------:R-:W-:-:S02]  /*8670*/  UIADD3 UR4, UR4, -0x1, URZ ;  /* 0xffffffff04047890 */ /* 0x000fc4000fffe03f */
[----:B------:R-:W-:Y:S02]  /*8680*/  USHF.L.U32 UR5, UR17, UR5, URZ ;  /* 0x0000000511057299 */ /* 0x000fe4000800063f */
[----:B------:R-:W-:Y:S01]  /*8690*/  ULOP3.LUT UR7, URZ, UR7, URZ, 0x33, !UPT ;  /* 0x000000073f077292 */ /* 0x000fe2000f8e333f */
[----:B------:R-:W-:Y:S01]  /*86a0*/  ULDC.64 UR30, c[0x0][0x198] ;  /* 0x00006600001e7ab9 */ /* 0x000fe20000000a00 */
[----:B0-----:R-:W-:-:S05]  /*86b0*/  VIADD R5, R5, 0x3f ;  /* 0x0000003f05057836 */ /* 0x001fca0000000000 */
[----:B------:R-:W-:Y:S01]  /*86c0*/  SHF.R.S32.HI R8, RZ, 0x1f, R5 ;  /* 0x0000001fff087819 */ /* 0x000fe20000011405 */
[----:B-1----:R-:W-:-:S03]  /*86d0*/  USHF.R.U32.HI UR27, URZ, 0x2, UR8 ;  /* 0x000000023f1b7899 */ /* 0x002fc60008011608 */
[----:B------:R-:W-:Y:S01]  /*86e0*/  LEA.HI R8, R8, R5, RZ, 0x6 ;  /* 0x0000000508087211 */ /* 0x000fe200078f30ff */
[----:B------:R-:W-:Y:S01]  /*86f0*/  ULOP3.LUT UR10, UR8, 0x3, URZ, 0xc0, !UPT ;  /* 0x00000003080a7892 */ /* 0x000fe2000f8ec03f */
[----:B------:R-:W-:Y:S01]  /*8700*/  IMAD.MOV.U32 R5, RZ, RZ, 0x1 ;  /* 0x00000001ff057424 */ /* 0x000fe200078e00ff */
[----:B------:R-:W-:Y:S01]  /*8710*/  USHF.L.U32 UR6, UR8, 0x5, URZ ;  /* 0x0000000508067899 */ /* 0x000fe2000800063f */
[----:B------:R-:W-:Y:S01]  /*8720*/  SHF.R.S32.HI R11, RZ, 0x6, R8 ;  /* 0x00000006ff0b7819 */ /* 0x000fe20000011408 */
[----:B------:R-:W-:Y:S02]  /*8730*/  USHF.L.U32 UR28, UR8, 0xb, URZ ;  /* 0x0000000b081c7899 */ /* 0x000fe4000800063f */
[----:B------:R-:W-:Y:S02]  /*8740*/  ULOP3.LUT UR8, UR8, 0xfffffffc, URZ, 0xc0, !UPT ;  /* 0xfffffffc08087892 */ /* 0x000fe4000f8ec03f */
[----:B------:R-:W-:Y:S01]  /*8750*/  UISETP.GT.U32.AND UP0, UPT, UR10, 0xffff, UPT ;  /* 0x0000ffff0a00788c */ /* 0x000fe2000bf04070 */
[----:B------:R-:W-:Y:S01]  /*8760*/  VIADD R10, R11, 0x1 ;  /* 0x000000010b0a7836 */ /* 0x000fe20000000000 */
[----:B------:R-:W-:-:S02]  /*8770*/  ULOP3.LUT UR12, UR8, 0x1, URZ, 0xfc, !UPT ;  /* 0x00000001080c7892 */ /* 0x000fc4000f8efc3f */
[----:B------:R-:W-:Y:S02]  /*8780*/  ULOP3.LUT UR13, UR8, 0x2, URZ, 0xfc, !UPT ;  /* 0x00000002080d7892 */ /* 0x000fe4000f8efc3f */
[----:B------:R-:W-:Y:S02]  /*8790*/  USHF.L.U32 UR11, UR17, UR8, URZ ;  /* 0x00000008110b7299 */ /* 0x000fe4000800063f */
[----:B------:R-:W-:Y:S02]  /*87a0*/  ULOP3.LUT UR14, UR8, 0x3, URZ, 0xfc, !UPT ;  /* 0x00000003080e7892 */ /* 0x000fe4000f8efc3f */
[----:B------:R-:W-:Y:S02]  /*87b0*/  UIMAD.WIDE.U32 UR8, UR9, UR15, URZ ;  /* 0x0000000f090872a5 */ /* 0x000fe4000f8e003f */
[----:B------:R-:W-:Y:S02]  /*87c0*/  USHF.L.U32 UR12, UR17, UR12, URZ ;  /* 0x0000000c110c7299 */ /* 0x000fe4000800063f */
[----:B------:R-:W-:-:S02]  /*87d0*/  USHF.L.U32 UR13, UR17, UR13, URZ ;  /* 0x0000000d110d7299 */ /* 0x000fc4000800063f */
[----:B------:R-:W-:Y:S01]  /*87e0*/  USEL UR10, UR10, 0xffff, !UP0 ;  /* 0x0000ffff0a0a7887 */ /* 0x000fe2000c000000 */
[----:B------:R-:W-:Y:S01]  /*87f0*/  ULDC UR15, c[0x0][0x14] ;  /* 0x00000500000f7ab9 */ /* 0x000fe20000000800 */
[----:B------:R-:W-:Y:S02]  /*8800*/  USHF.L.U32 UR14, UR17, UR14, URZ ;  /* 0x0000000e110e7299 */ /* 0x000fe4000800063f */
[----:B------:R-:W-:Y:S02]  /*8810*/  UIMAD.WIDE.U32 UR22, UR8, UR15, URZ ;  /* 0x0000000f081672a5 */ /* 0x000fe4000f8e003f */
[----:B------:R-:W-:Y:S02]  /*8820*/  UIMAD UR8, UR9, UR15, URZ ;  /* 0x0000000f090872a4 */ /* 0x000fe4000f8e023f */
[----:B------:R-:W-:Y:S02]  /*8830*/  ULOP3.LUT UR11, UR13, UR11, UR12, 0xfe, !UPT ;  /* 0x0000000b0d0b7292 */ /* 0x000fe4000f8efe0c */
[----:B------:R-:W-:-:S02]  /*8840*/  ULOP3.LUT UR10, UR10, 0xffff, URZ, 0xc0, !UPT ;  /* 0x0000ffff0a0a7892 */ /* 0x000fc4000f8ec03f */
[----:B------:R-:W-:Y:S02]  /*8850*/  ULOP3.LUT UR6, UR6, 0x60, URZ, 0xc0, !UPT ;  /* 0x0000006006067892 */ /* 0x000fe4000f8ec03f */
[----:B------:R-:W-:Y:S02]  /*8860*/  UIADD3 UR13, UR23, UR8, URZ ;  /* 0x00000008170d7290 */ /* 0x000fe4000fffe03f */
[----:B------:R-:W-:Y:S02]  /*8870*/  ULOP3.LUT UR14, UR11, UR14, URZ, 0xfc, !UPT ;  /* 0x0000000e0b0e7292 */ /* 0x000fe4000f8efc3f */
[----:B------:R-:W-:-:S12]  /*8880*/  USHF.L.U32 UR15, UR16, UR10, URZ ;  /* 0x0000000a100f7299 */ /* 0x000fd8000800063f */
.L_x_187:
[----:B------:R-:W-:-:S03]  /*8890*/  UMOV UR8, 0xffffffff ;  /* 0xffffffff00087882 */ /* 0x000fc60000000000 */
[----:B------:R-:W-:Y:S05]  /*88a0*/  BRA.DIV UR8, `(.L_x_177) ;  /* 0x0000001608187947 */ /* 0x000fea000b800000 */
[----:B------:R-:W-:-:S13]  /*88b0*/  ELECT P0, URZ, PT ;  /* 0x00000000003f782f */ /* 0x000fda0003800000 */
.L_x_208:
[----:B------:R-:W0:Y:S01]  /*88c0*/  LDC R7, c[0x0][0x28c] ;  /* 0x0000a300ff077b82 */ /* 0x000e220000000800 */
[----:B------:R-:W-:Y:S01]  /*88d0*/  BSSY B1, `(.L_x_178) ;  /* 0x000003b000017945 */ /* 0x000fe20003800000 */
[----:B0-----:R-:W-:-:S13]  /*88e0*/  ISETP.LT.OR P0, PT, R7, 0x1, !P0 ;  /* 0x000000010700780c */ /* 0x001fda0004701670 */
[----:B------:R-:W-:Y:S05]  /*88f0*/  @P0 BRA `(.L_x_179) ;  /* 0x0000000000e00947 */ /* 0x000fea0003800000 */
[----:B------:R-:W-:Y:S01]  /*8900*/  LEA R9, R6, UR27, 0x2 ;  /* 0x0000001b06097c11 */ /* 0x000fe2000f8e10ff */
[----:B------:R-:W-:Y:S01]  /*8910*/  IMAD.MOV.U32 R20, RZ, RZ, RZ ;  /* 0x000000ffff147224 */ /* 0x000fe200078e00ff */
[----:B------:R-:W-:Y:S01]  /*8920*/  LEA R17, R17, UR6, 0x7 ;  /* 0x0000000611117c11 */ /* 0x000fe2000f8e38ff */
[----:B------:R-:W-:Y:S02]  /*8930*/  IMAD.MOV.U32 R6, RZ, RZ, R10 ;  /* 0x000000ffff067224 */ /* 0x000fe400078e000a */
[----:B------:R-:W-:Y:S02]  /*8940*/  IMAD.MOV.U32 R7, RZ, RZ, R5 ;  /* 0x000000ffff077224 */ /* 0x000fe400078e0005 */
[----:B------:R-:W-:Y:S02]  /*8950*/  IMAD.MOV.U32 R8, RZ, RZ, R12 ;  /* 0x000000ffff087224 */ /* 0x000fe400078e000c */
[----:B------:R-:W-:-:S07]  /*8960*/  IMAD.SHL.U32 R19, R9, 0x20, RZ ;  /* 0x0000002009137824 */ /* 0x000fce00078e00ff */
.L_x_182:
[----:B------:R-:W0:Y:S01]  /*8970*/  S2R R18, SR_CgaCtaId ;  /* 0x0000000000127919 */ /* 0x000e220000008800 */
[----:B------:R-:W-:Y:S02]  /*8980*/  MOV R9, 0x400 ;  /* 0x0000040000097802 */ /* 0x000fe40000000f00 */
[----:B------:R-:W-:-:S13]  /*8990*/  LOP3.LUT P1, RZ, R0, 0x7f, RZ, 0xc0, !PT ;  /* 0x0000007f00ff7812 */ /* 0x000fda000782c0ff */
[----:B------:R-:W1:Y:S01]  /*89a0*/  @!P1 LDC R13, c[0x0][0x500] ;  /* 0x00014000ff0d9b82 */ /* 0x000e620000000800 */
[----:B0-----:R-:W-:Y:S02]  /*89b0*/  LEA R21, R18, R9, 0x18 ;  /* 0x0000000912157211 */ /* 0x001fe400078ec0ff */
[----:B------:R-:W-:-:S03]  /*89c0*/  SHF.L.U32 R9, R7, 0x1f, RZ ;  /* 0x0000001f07097819 */ /* 0x000fc600000006ff */
[----:B------:R-:W-:-:S04]  /*89d0*/  IMAD R18, R8, 0x8, R21 ;  /* 0x0000000808127824 */ /* 0x000fc800078e0215 */
[----:B------:R-:W0:Y:S02]  /*89e0*/  SYNCS.PHASECHK.TRANS64.TRYWAIT P0, [R18+URZ+0x70], R9 ;  /* 0x00007009120075a7 */ /* 0x000e24000800017f */
[----:B01----:R-:W-:Y:S05]  /*89f0*/  @!P0 BRA `(.L_x_180) ;  /* 0x0000001000e48947 */ /* 0x003fea0003800000 */
.L_x_209:
[----:B0-----:R-:W-:Y:S01]  /*8a00*/  PRMT R9, R15, 0x9910, RZ ;  /* 0x000099100f097816 */ /* 0x001fe200000000ff */
[----:B------:R0:W-:Y:S03]  /*8a10*/  @!P1 SYNCS.ARRIVE.TRANS64 RZ, [R18+URZ], R13 ;  /* 0x0000000d12ff99a7 */ /* 0x0001e6000800003f */
[----:B------:R-:W-:-:S13]  /*8a20*/  ISETP.NE.AND P0, PT, R9, 0x2, PT ;  /* 0x000000020900780c */ /* 0x000fda0003f05270 */
[----:B0-----:R-:W-:Y:S05]  /*8a30*/  @P0 BRA `(.L_x_181) ;  /* 0x0000000000040947 */ /* 0x001fea0003800000 */
[----:B------:R-:W-:Y:S01]  /*8a40*/  BPT.TRAP 0x1 ;  /* 0x000000040000795c */ /* 0x000fe20000300000 */
.L_x_181:
[----:B------:R-:W-:Y:S01]  /*8a50*/  R2UR UR8, R8 ;  /* 0x00000000080872ca */ /* 0x000fe200000e0000 */
[----:B------:R-:W-:Y:S01]  /*8a60*/  VIADD R6, R6, 0xffffffff ;  /* 0xffffffff06067836 */ /* 0x000fe20000000000 */
[----:B------:R-:W-:Y:S01]  /*8a70*/  R2UR UR24, R21 ;  /* 0x00000000151872ca */ /* 0x000fe200000e0000 */
[----:B------:R-:W-:Y:S01]  /*8a80*/  UIADD3 UR16, UP0, UR30, 0xf0, URZ ;  /* 0x000000f01e107890 */ /* 0x000fe2000ff1e03f */
[----:B------:R-:W-:Y:S01]  /*8a90*/  R2UR UR25, R19 ;  /* 0x00000000131972ca */ /* 0x000fe200000e0000 */
[----:B------:R-:W-:Y:S01]  /*8aa0*/  UIADD3 UR32, UP1, UR30, 0x1f0, URZ ;  /* 0x000001f01e207890 */ /* 0x000fe2000ff3e03f */
[----:B------:R-:W-:Y:S01]  /*8ab0*/  R2UR UR9, R18 ;  /* 0x00000000120972ca */ /* 0x000fe200000e0000 */
[----:B------:R-:W-:Y:S01]  /*8ac0*/  UIADD3.X UR17, URZ, UR31, URZ, UP0, !UPT ;  /* 0x0000001f3f117290 */ /* 0x000fe200087fe43f */
[----:B------:R-:W-:Y:S01]  /*8ad0*/  R2UR UR10, R20 ;  /* 0x00000000140a72ca */ /* 0x000fe200000e0000 */
[----:B------:R-:W-:Y:S01]  /*8ae0*/  UPRMT UR20, URZ, 0x5410, UR15 ;  /* 0x000054103f147896 */ /* 0x000fe2000800000f */
[----:B------:R-:W-:Y:S01]  /*8af0*/  R2UR UR12, R16 ;  /* 0x00000000100c72ca */ /* 0x000fe200000e0000 */
[----:B------:R-:W-:Y:S01]  /*8b00*/  VIADD R8, R8, 0x1 ;  /* 0x0000000108087836 */ /* 0x000fe20000000000 */
[----:B------:R-:W-:Y:S01]  /*8b10*/  R2UR UR26, R17 ;  /* 0x00000000111a72ca */ /* 0x000fe200000e0000 */
[----:B------:R-:W-:Y:S01]  /*8b20*/  USHF.L.U32 UR8, UR8, 0xd, URZ ;  /* 0x0000000d08087899 */ /* 0x000fe2000800063f */
[----:B------:R-:W-:Y:S01]  /*8b30*/  ISETP.GT.AND P1, PT, R6, 0x1, PT ;  /* 0x000000010600780c */ /* 0x000fe20003f24270 */
[----:B------:R-:W-:Y:S01]  /*8b40*/  UPRMT UR29, URZ, 0x5410, UR14 ;  /* 0x000054103f1d7896 */ /* 0x000fe2000800000e */
[----:B------:R-:W-:Y:S01]  /*8b50*/  ISETP.NE.AND P0, PT, R8, 0xe, PT ;  /* 0x0000000e0800780c */ /* 0x000fe20003f05270 */
[----:B------:R-:W-:Y:S01]  /*8b60*/  ULEA UR11, UR27, UR8, 0xb ;  /* 0x000000081b0b7291 */ /* 0x000fe2000f8e583f */
[----:B------:R-:W-:Y:S01]  /*8b70*/  VIADD R20, R20, 0x40 ;  /* 0x0000004014147836 */ /* 0x000fe20000000000 */
[----:B------:R-:W-:Y:S01]  /*8b80*/  ULOP3.LUT UR8, UR8, 0x1800, UR28, 0xf8, !UPT ;  /* 0x0000180008087892 */ /* 0x000fe2000f8ef81c */
[----:B------:R-:W-:Y:S01]  /*8b90*/  SEL R18, RZ, 0x1, P0 ;  /* 0x00000001ff127807 */ /* 0x000fe20000000000 */
[----:B------:R-:W-:Y:S01]  /*8ba0*/  UIADD3 UR21, UR24, 0x200, UR11 ;  /* 0x0000020018157890 */ /* 0x000fe2000fffe00b */
[----:B------:R-:W-:Y:S01]  /*8bb0*/  SEL R8, R8, RZ, P0 ;  /* 0x000000ff08087207 */ /* 0x000fe20000000000 */
[----:B------:R-:W-:Y:S01]  /*8bc0*/  UIADD3 UR24, UR24, 0x1c200, UR8 ;  /* 0x0001c20018187890 */ /* 0x000fe2000fffe008 */
[----:B------:R-:W-:Y:S01]  /*8bd0*/  LOP3.LUT R7, R7, R18, RZ, 0x3c, !PT ;  /* 0x0000001207077212 */ /* 0x000fe200078e3cff */
[----:B------:R-:W-:Y:S01]  /*8be0*/  UIADD3.X UR33, URZ, UR31, URZ, UP1, !UPT ;  /* 0x0000001f3f217290 */ /* 0x000fe20008ffe43f */
[----:B------:R-:W-:Y:S01]  /*8bf0*/  UMOV UR18, 0x0 ;  /* 0x0000000000127882 */ /* 0x000fe20000000000 */
[----:B------:R-:W-:Y:S01]  /*8c00*/  UMOV UR19, 0x10000000 ;  /* 0x1000000000137882 */ /* 0x000fe20000000000 */
[----:B------:R-:W-:Y:S01]  /*8c10*/  UMOV UR11, UR25 ;  /* 0x00000019000b7c82 */ /* 0x000fe20008000000 */
[----:B------:R-:W-:-:S02]  /*8c20*/  UMOV UR8, UR21 ;  /* 0x0000001500087c82 */ /* 0x000fc40008000000 */
[----:B------:R0:W-:Y:S02]  /*8c30*/  UTMALDG.3D.MULTICAST [UR8], [UR16], UR20, desc[UR18] ;  /* 0x00001208100073b4 */ /* 0x0001e40008011814 */
[----:B0-----:R-:W-:Y:S01]  /*8c40*/  UMOV UR8, UR24 ;  /* 0x0000001800087c82 */ /* 0x001fe20008000000 */
[----:B------:R-:W-:Y:S02]  /*8c50*/  UMOV UR11, UR26 ;  /* 0x0000001a000b7c82 */ /* 0x000fe40008000000 */
[----:B------:R0:W-:Y:S02]  /*8c60*/  UTMALDG.3D.MULTICAST [UR8], [UR32], UR29, desc[UR18] ;  /* 0x00001208200073b4 */ /* 0x0001e4000801181d */
[----:B0-----:R-:W-:Y:S05]  /*8c70*/  @P1 BRA `(.L_x_182) ;  /* 0xfffffffc003c1947 */ /* 0x001fea000383ffff */
.L_x_179:
[----:B------:R-:W-:Y:S05]  /*8c80*/  BSYNC B1 ;  /* 0x0000000000017941 */ /* 0x000fea0003800000 */
.L_x_178:
[----:B------:R-:W-:Y:S01]  /*8c90*/  LOP3.LUT P1, RZ, R14, 0xff, RZ, 0xc0, !PT ;  /* 0x000000ff0eff7812 */ /* 0x000fe2000782c0ff */
[C---:B------:R-:W-:Y:S01]  /*8ca0*/  IMAD.IADD R9, R11.reuse, 0x1, R12 ;  /* 0x000000010b097824 */ /* 0x040fe200078e020c */
[----:B------:R-:W-:Y:S01]  /*8cb0*/  ULDC.64 UR8, c[0x0][0x650] ;  /* 0x0001940000087ab9 */ /* 0x000fe20000000a00 */
[----:B------:R-:W-:Y:S01]  /*8cc0*/  ISETP.GE.U32.AND P3, PT, R11, 0xe, PT ;  /* 0x0000000e0b00780c */ /* 0x000fe20003f66070 */
[----:B------:R-:W-:Y:S01]  /*8cd0*/  BSSY B1, `(.L_x_183) ;  /* 0x000006a000017945 */ /* 0x000fe20003800000 */
[----:B------:R-:W-:Y:S01]  /*8ce0*/  IMAD.MOV.U32 R17, RZ, RZ, -0x1 ;  /* 0xffffffffff117424 */ /* 0x000fe200078e00ff */
[----:B------:R-:W-:Y:S01]  /*8cf0*/  ISETP.GT.U32.AND P0, PT, R9, 0xd, PT ;  /* 0x0000000d0900780c */ /* 0x000fe20003f04070 */
[----:B------:R-:W-:Y:S01]  /*8d00*/  IMAD.MOV.U32 R16, RZ, RZ, -0x1 ;  /* 0xffffffffff107424 */ /* 0x000fe200078e00ff */
[----:B------:R-:W-:Y:S02]  /*8d10*/  SHF.R.U32.HI R6, RZ, 0x1, R9 ;  /* 0x00000001ff067819 */ /* 0x000fe40000011609 */
[----:B------:R-:W-:-:S02]  /*8d20*/  ISETP.LT.U32.AND P0, PT, R11, 0xe, P0 ;  /* 0x0000000e0b00780c */ /* 0x000fc40000701070 */
[----:B------:R-:W-:Y:S01]  /*8d30*/  PRMT R14, RZ, 0x7610, R14 ;  /* 0x00007610ff0e7816 */ /* 0x000fe2000000000e */
[----:B------:R-:W0:Y:S01]  /*8d40*/  @P1 S2R R8, SR_CgaCtaId ;  /* 0x0000000000081919 */ /* 0x000e220000008800 */
[----:B------:R-:W-:-:S04]  /*8d50*/  @P1 MOV R7, 0x400 ;  /* 0x0000040000071802 */ /* 0x000fc80000000f00 */
[----:B0-----:R-:W-:Y:S01]  /*8d60*/  @P1 LEA R8, R8, R7, 0x18 ;  /* 0x0000000708081211 */ /* 0x001fe200078ec0ff */
[----:B------:R-:W-:Y:S01]  /*8d70*/  IMAD.WIDE.U32 R6, R6, -0x6db6db6d, RZ ;  /* 0x9249249306067825 */ /* 0x000fe200078e00ff */
[----:B------:R-:W-:Y:S02]  /*8d80*/  SEL R6, RZ, 0x1, !P0 ;  /* 0x00000001ff067807 */ /* 0x000fe40004000000 */
[----:B------:R0:W-:Y:S01]  /*8d90*/  @P1 SYNCS.ARRIVE.TRANS64.A1T0 RZ, [R8+URZ+0xf8], RZ ;  /* 0x0000f8ff08ff19a7 */ /* 0x0001e2000810003f */
[----:B------:R-:W-:Y:S02]  /*8da0*/  IADD3 R2, P1, R2, UR22, RZ ;  /* 0x0000001602027c10 */ /* 0x000fe4000ff3e0ff */
[----:B------:R-:W-:Y:S01]  /*8db0*/  LOP3.LUT R5, R5, R6, RZ, 0x3c, !PT ;  /* 0x0000000605057212 */ /* 0x000fe200078e3cff */
[----:B------:R-:W-:Y:S01]  /*8dc0*/  IMAD.MOV.U32 R6, RZ, RZ, -0x1 ;  /* 0xffffffffff067424 */ /* 0x000fe200078e00ff */
[----:B------:R-:W-:Y:S02]  /*8dd0*/  IADD3.X R3, R3, UR13, RZ, P1, !PT ;  /* 0x0000000d03037c10 */ /* 0x000fe40008ffe4ff */
[----:B------:R-:W-:-:S02]  /*8de0*/  ISETP.GE.U32.AND P0, PT, R2, UR8, PT ;  /* 0x0000000802007c0c */ /* 0x000fc4000bf06070 */
[----:B0-----:R-:W-:Y:S02]  /*8df0*/  SHF.R.U32.HI R8, RZ, 0x2, R7 ;  /* 0x00000002ff087819 */ /* 0x001fe40000011607 */
[----:B------:R-:W-:Y:S02]  /*8e00*/  ISETP.GE.U32.AND.EX P0, PT, R3, UR9, PT, P0 ;  /* 0x0000000903007c0c */ /* 0x000fe4000bf06100 */
[----:B------:R-:W-:Y:S01]  /*8e10*/  @P3 LOP3.LUT R5, R5, 0x1, R8, 0x78, !PT ;  /* 0x0000000105053812 */ /* 0x000fe200078e7808 */
[----:B------:R-:W-:Y:S01]  /*8e20*/  IMAD R12, R8, -0xe, R9 ;  /* 0xfffffff2080c7824 */ /* 0x000fe200078e0209 */
[----:B------:R-:W-:-:S09]  /*8e30*/  PRMT R7, RZ, 0x7610, R7 ;  /* 0x00007610ff077816 */ /* 0x000fd20000000007 */
[----:B------:R-:W-:Y:S05]  /*8e40*/  @P0 BRA `(.L_x_184) ;  /* 0x0000000400480947 */ /* 0x000fea0003800000 */
[----:B------:R-:W0:Y:S01]  /*8e50*/  S2R R17, SR_CTAID.X ;  /* 0x0000000000117919 */ /* 0x000e220000002500 */
[----:B------:R-:W-:Y:S01]  /*8e60*/  ULDC.64 UR8, c[0x0][0x628] ;  /* 0x00018a0000087ab9 */ /* 0x000fe20000000a00 */
[----:B------:R-:W1:Y:S01]  /*8e70*/  LDC R18, c[0x0][0x144] ;  /* 0x00005100ff127b82 */ /* 0x000e620000000800 */
[----:B------:R-:W-:Y:S01]  /*8e80*/  ISETP.NE.U32.AND P0, PT, RZ, UR8, PT ;  /* 0x00000008ff007c0c */ /* 0x000fe2000bf05070 */
[----:B------:R-:W2:Y:S01]  /*8e90*/  S2R R13, SR_CTAID.Y ;  /* 0x00000000000d7919 */ /* 0x000ea20000002600 */
[----:B------:R-:W-:Y:S01]  /*8ea0*/  ULDC UR10, c[0x0][0x150] ;  /* 0x00005400000a7ab9 */ /* 0x000fe20000000800 */
[----:B------:R-:W-:Y:S01]  /*8eb0*/  ULDC UR11, c[0x0][0x630] ;  /* 0x00018c00000b7ab9 */ /* 0x000fe20000000800 */
[----:B------:R-:W-:Y:S01]  /*8ec0*/  ISETP.NE.AND.EX P0, PT, RZ, UR9, PT, P0 ;  /* 0x00000009ff007c0c */ /* 0x000fe2000bf05300 */
[----:B------:R-:W-:Y:S01]  /*8ed0*/  IMAD.MOV.U32 R6, RZ, RZ, R2 ;  /* 0x000000ffff067224 */ /* 0x000fe200078e0002 */
[----:B0-----:R-:W-:-:S05]  /*8ee0*/  I2FP.F32.U32 R7, R17 ;  /* 0x0000001100077245 */ /* 0x001fca0000201000 */
[----:B------:R-:W-:Y:S01]  /*8ef0*/  FMUL R20, R7, UR10 ;  /* 0x0000000a07147c20 */ /* 0x000fe20008400000 */
[----:B------:R-:W-:-:S05]  /*8f00*/  IMAD.MOV.U32 R7, RZ, RZ, R3 ;  /* 0x000000ffff077224 */ /* 0x000fca00078e0003 */
[----:B--2---:R-:W-:Y:S05]  /*8f10*/  @!P0 BRA `(.L_x_185) ;  /* 0x0000000000288947 */ /* 0x004fea0003800000 */
[----:B------:R-:W-:Y:S02]  /*8f20*/  ULDC UR10, c[0x0][0x634] ;  /* 0x00018d00000a7ab9 */ /* 0x000fe40000000800 */
[----:B------:R-:W-:-:S05]  /*8f30*/  IADD3 R7, P0, R2, UR10, RZ ;  /* 0x0000000a02077c10 */ /* 0x000fca000ff1e0ff */
[----:B------:R-:W-:-:S04]  /*8f40*/  IMAD.X R19, RZ, RZ, R3, P0 ;  /* 0x000000ffff137224 */ /* 0x000fc800000e0603 */
[----:B------:R-:W-:-:S04]  /*8f50*/  IMAD.WIDE.U32 R8, R19, UR8, RZ ;  /* 0x0000000813087c25 */ /* 0x000fc8000f8e00ff */
[----:B------:R-:W-:-:S04]  /*8f60*/  IMAD.WIDE.U32 R8, P0, R7, UR9, R8 ;  /* 0x0000000907087c25 */ /* 0x000fc8000f800008 */
[----:B------:R-:W-:-:S04]  /*8f70*/  IMAD.WIDE.U32 R6, R7, UR8, RZ ;  /* 0x0000000807067c25 */ /* 0x000fc8000f8e00ff */
[----:B------:R-:W-:Y:S01]  /*8f80*/  IMAD.MOV.U32 R6, RZ, RZ, R9 ;  /* 0x000000ffff067224 */ /* 0x000fe200078e0009 */
[----:B------:R-:W-:Y:S01]  /*8f90*/  IADD3 RZ, P1, R7, R8, RZ ;  /* 0x0000000807ff7210 */ /* 0x000fe20007f3e0ff */
[----:B------:R-:W-:-:S04]  /*8fa0*/  IMAD.X R7, RZ, RZ, RZ, P0 ;  /* 0x000000ffff077224 */ /* 0x000fc800000e06ff */
[----:B------:R-:W-:-:S08]  /*8fb0*/  IMAD.WIDE.U32.X R6, R19, UR9, R6, P1 ;  /* 0x0000000913067c25 */ /* 0x000fd000088e0406 */
.L_x_185:
[--C-:B------:R-:W-:Y:S01]  /*8fc0*/  SHF.R.U64 R16, R6, UR11, R7.reuse ;  /* 0x0000000b06107c19 */ /* 0x100fe20008001207 */
[----:B------:R-:W0:Y:S01]  /*8fd0*/  F2I.U32.TRUNC.NTZ R20, R20 ;  /* 0x0000001400147305 */ /* 0x000e22000020f000 */
[----:B------:R-:W-:Y:S01]  /*8fe0*/  SHF.R.U32.HI R6, RZ, UR11, R7 ;  /* 0x0000000bff067c19 */ /* 0x000fe20008011607 */
[----:B------:R-:W-:Y:S01]  /*8ff0*/  ULDC.64 UR8, c[0x0][0x620] ;  /* 0x0001880000087ab9 */ /* 0x000fe20000000a00 */
[----:B------:R-:W-:Y:S01]  /*9000*/  IADD3 R9, P0, RZ, -R16, RZ ;  /* 0x80000010ff097210 */ /* 0x000fe20007f1e0ff */
[----:B------:R-:W-:-:S04]  /*9010*/  ULDC.64 UR10, c[0x0][0x640] ;  /* 0x00019000000a7ab9 */ /* 0x000fc80000000a00 */
[----:B------:R-:W-:Y:S01]  /*9020*/  IMAD.X R6, RZ, RZ, ~R6, P0 ;  /* 0x000000ffff067224 */ /* 0x000fe200000e0e06 */
[----:B------:R-:W-:-:S03]  /*9030*/  ISETP.NE.U32.AND P0, PT, RZ, UR10, PT ;  /* 0x0000000aff007c0c */ /* 0x000fc6000bf05070 */
[----:B------:R-:W-:Y:S01]  /*9040*/  IMAD R8, R6, UR8, RZ ;  /* 0x0000000806087c24 */ /* 0x000fe2000f8e02ff */
[----:B------:R-:W-:Y:S01]  /*9050*/  ISETP.NE.AND.EX P0, PT, RZ, UR11, PT, P0 ;  /* 0x0000000bff007c0c */ /* 0x000fe2000bf05300 */
[----:B------:R-:W-:Y:S01]  /*9060*/  IMAD.WIDE.U32 R6, R9, UR8, R2 ;  /* 0x0000000809067c25 */ /* 0x000fe2000f8e0002 */
[----:B------:R-:W-:-:S03]  /*9070*/  ULDC UR8, c[0x0][0x618] ;  /* 0x0001860000087ab9 */ /* 0x000fc60000000800 */
[----:B------:R-:W-:Y:S01]  /*9080*/  IMAD R9, R9, UR9, R8 ;  /* 0x0000000909097c24 */ /* 0x000fe2000f8e0208 */
[----:B------:R-:W-:Y:S01]  /*9090*/  ULDC UR9, c[0x0][0x154] ;  /* 0x0000550000097ab9 */ /* 0x000fe20000000800 */
[----:B0-----:R-:W-:Y:S02]  /*90a0*/  IMAD.MOV R8, RZ, RZ, -R20 ;  /* 0x000000ffff087224 */ /* 0x001fe400078e0a14 */
[----:B------:R-:W-:Y:S01]  /*90b0*/  IMAD.IADD R7, R7, 0x1, R9 ;  /* 0x0000000107077824 */ /* 0x000fe200078e0209 */
[----:B------:R-:W0:Y:S01]  /*90c0*/  LDC R20, c[0x0][0x148] ;  /* 0x00005200ff147b82 */ /* 0x000e220000000800 */
[----:B-1----:R-:W-:Y:S01]  /*90d0*/  IMAD R17, R18, R8, R17 ;  /* 0x0000000812117224 */ /* 0x002fe200078e0211 */
[----:B------:R-:W-:Y:S02]  /*90e0*/  I2FP.F32.U32 R8, R13 ;  /* 0x0000000d00087245 */ /* 0x000fe40000201000 */
[--C-:B------:R-:W-:Y:S02]  /*90f0*/  SHF.R.U64 R18, R6, UR8, R7.reuse ;  /* 0x0000000806127c19 */ /* 0x100fe40008001207 */
[----:B------:R-:W-:Y:S01]  /*9100*/  SHF.R.U32.HI R7, RZ, UR8, R7 ;  /* 0x00000008ff077c19 */ /* 0x000fe20008011607 */
[----:B------:R-:W-:Y:S01]  /*9110*/  FMUL R8, R8, UR9 ;  /* 0x0000000908087c20 */ /* 0x000fe20008400000 */
[----:B------:R-:W-:-:S02]  /*9120*/  ULDC UR8, c[0x0][0x608] ;  /* 0x0001820000087ab9 */ /* 0x000fc40000000800 */
[--C-:B------:R-:W-:Y:S01]  /*9130*/  SHF.R.U64 R22, R18, UR8, R7.reuse ;  /* 0x0000000812167c19 */ /* 0x100fe20008001207 */
[----:B------:R1:W2:Y:S01]  /*9140*/  F2I.U32.TRUNC.NTZ R23, R8 ;  /* 0x0000000800177305 */ /* 0x0002a2000020f000 */
[----:B------:R-:W-:Y:S01]  /*9150*/  SHF.R.U32.HI R7, RZ, UR8, R7 ;  /* 0x00000008ff077c19 */ /* 0x000fe20008011607 */
[----:B------:R-:W-:-:S03]  /*9160*/  ULDC UR8, c[0x0][0x658] ;  /* 0x0001960000087ab9 */ /* 0x000fc60000000800 */
[--C-:B------:R-:W-:Y:S02]  /*9170*/  SHF.R.U64 R19, R22, UR8, R7.reuse ;  /* 0x0000000816137c19 */ /* 0x100fe40008001207 */
[----:B------:R-:W-:-:S03]  /*9180*/  SHF.R.U32.HI R21, RZ, UR8, R7 ;  /* 0x00000008ff157c19 */ /* 0x000fc60008011607 */
[----:B------:R-:W-:Y:S02]  /*9190*/  IMAD.MOV.U32 R6, RZ, RZ, R19 ;  /* 0x000000ffff067224 */ /* 0x000fe400078e0013 */
[----:B------:R-:W-:Y:S01]  /*91a0*/  IMAD.MOV.U32 R7, RZ, RZ, R21 ;  /* 0x000000ffff077224 */ /* 0x000fe200078e0015 */
[----:B-1----:R-:W-:Y:S06]  /*91b0*/  @!P0 BRA `(.L_x_186) ;  /* 0x0000000000288947 */ /* 0x002fec0003800000 */
        /* <DEDUP_REMOVED lines=10> */
.L_x_186:
[----:B------:R-:W-:Y:S01]  /*9260*/  ULDC UR8, c[0x0][0x648] ;  /* 0x0001920000087ab9 */ /* 0x000fe20000000800 */
[----:B--2---:R-:W-:Y:S01]  /*9270*/  IMAD.MOV R23, RZ, RZ, -R23 ;  /* 0x000000ffff177224 */ /* 0x004fe200078e0a17 */
[----:B------:R-:W-:Y:S01]  /*9280*/  SHF.R.U64 R7, R6, UR8, R7 ;  /* 0x0000000806077c19 */ /* 0x000fe20008001207 */
[----:B------:R-:W-:Y:S01]  /*9290*/  ULDC UR8, c[0x0][0x638] ;  /* 0x00018e0000087ab9 */ /* 0x000fe20000000800 */
[----:B------:R-:W-:Y:S01]  /*92a0*/  LOP3.LUT R6, R22, UR7, RZ, 0xc0, !PT ;  /* 0x0000000716067c12 */ /* 0x000fe2000f8ec0ff */
[----:B0-----:R-:W-:Y:S01]  /*92b0*/  @P2 IMAD R17, R20, R23, R13 ;  /* 0x0000001714112224 */ /* 0x001fe200078e020d */
[----:B------:R-:W-:Y:S01]  /*92c0*/  LOP3.LUT R18, R18, UR4, RZ, 0xc0, !PT ;  /* 0x0000000412127c12 */ /* 0x000fe2000f8ec0ff */
[----:B------:R-:W-:Y:S01]  /*92d0*/  IMAD.MOV R8, RZ, RZ, -R7 ;  /* 0x000000ffff087224 */ /* 0x000fe200078e0a07 */
[----:B------:R-:W-:Y:S01]  /*92e0*/  ULDC UR9, c[0x0][0x610] ;  /* 0x0001840000097ab9 */ /* 0x000fe20000000800 */
[----:B------:R-:W-:Y:S02]  /*92f0*/  IMAD R6, R7, UR5, R6 ;  /* 0x0000000507067c24 */ /* 0x000fe4000f8e0206 */
[----:B------:R-:W-:Y:S01]  /*9300*/  IMAD R19, R8, UR8, R19 ;  /* 0x0000000808137c24 */ /* 0x000fe2000f8e0213 */
[----:B------:R-:W-:Y:S01]  /*9310*/  ULDC UR8, c[0x0][0x600] ;  /* 0x0001800000087ab9 */ /* 0x000fe20000000800 */
[----:B------:R-:W-:-:S02]  /*9320*/  IMAD R6, R6, UR9, R17 ;  /* 0x0000000906067c24 */ /* 0x000fc4000f8e0211 */
[----:B------:R-:W-:Y:S02]  /*9330*/  IMAD R19, R19, UR8, R18 ;  /* 0x0000000813137c24 */ /* 0x000fe4000f8e0212 */
[----:B------:R-:W-:-:S03]  /*9340*/  IMAD.MOV.U32 R7, RZ, RZ, 0x1 ;  /* 0x00000001ff077424 */ /* 0x000fc600078e00ff */
[----:B------:R-:W-:Y:S02]  /*9350*/  SEL R17, R19, R6, !P2 ;  /* 0x0000000613117207 */ /* 0x000fe40005000000 */
[----:B------:R-:W-:-:S07]  /*9360*/  SEL R6, R6, R19, !P2 ;  /* 0x0000001306067207 */ /* 0x000fce0005000000 */
.L_x_184:
[----:B------:R-:W-:Y:S05]  /*9370*/  BSYNC B1 ;  /* 0x0000000000017941 */ /* 0x000fea0003800000 */
.L_x_183:
[----:B------:R-:W-:-:S13]  /*9380*/  LOP3.LUT P0, RZ, R7, 0xff, RZ, 0xc0, !PT ;  /* 0x000000ff07ff7812 */ /* 0x000fda000780c0ff */
[----:B------:R-:W-:Y:S05]  /*9390*/  @P0 BRA `(.L_x_187) ;  /* 0xfffffff4003c0947 */ /* 0x000fea000383ffff */
[----:B------:R-:W-:Y:S05]  /*93a0*/  BSYNC B0 ;  /* 0x0000000000007941 */ /* 0x000fea0003800000 */
.L_x_176:
[----:B------:R-:W-:-:S03]  /*93b0*/  UMOV UR8, 0xffffffff ;  /* 0xffffffff00087882 */ /* 0x000fc60000000000 */
[----:B------:R-:W-:Y:S05]  /*93c0*/  BRA.DIV UR8, `(.L_x_188) ;  /* 0x0000000a08847947 */ /* 0x000fea000b800000 */
[----:B------:R-:W-:-:S13]  /*93d0*/  ELECT P0, URZ, PT ;  /* 0x00000000003f782f */ /* 0x000fda0003800000 */
.L_x_212:
[----:B------:R-:W-:Y:S04]  /*93e0*/  BSSY B0, `(.L_x_189) ;  /* 0x0000085000007945 */ /* 0x000fe80003800000 */
[----:B------:R-:W-:Y:S05]  /*93f0*/  @!P0 BRA `(.L_x_190) ;  /* 0x00000008000c8947 */ /* 0x000fea0003800000 */
[----:B------:R-:W-:-:S04]  /*9400*/  LOP3.LUT R4, R4, 0x2, RZ, 0xfc, !PT ;  /* 0x0000000204047812 */ /* 0x000fc800078efcff */
[----:B------:R-:W-:-:S13]  /*9410*/  ISETP.NE.AND P0, PT, R4, 0x3, PT ;  /* 0x000000030400780c */ /* 0x000fda0003f05270 */
[----:B------:R-:W-:Y:S05]  /*9420*/  @!P0 BRA `(.L_x_191) ;  /* 0x0000000000048947 */ /* 0x000fea0003800000 */
[----:B------:R-:W-:Y:S01]  /*9430*/  BPT.TRAP 0x1 ;  /* 0x000000040000795c */ /* 0x000fe20000300000 */
.L_x_191:
[----:B------:R-:W0:Y:S01]  /*9440*/  S2R R3, SR_CgaCtaId ;  /* 0x0000000000037919 */ /* 0x000e220000008800 */
[----:B------:R-:W-:Y:S02]  /*9450*/  MOV R0, 0x400 ;  /* 0x0000040000007802 */ /* 0x000fe40000000f00 */
[----:B------:R-:W-:Y:S02]  /*9460*/  SHF.L.U32 R2, R5, 0x1f, RZ ;  /* 0x0000001f05027819 */ /* 0x000fe400000006ff */
[----:B0-----:R-:W-:-:S05]  /*9470*/  LEA R3, R3, R0, 0x18 ;  /* 0x0000000003037211 */ /* 0x001fca00078ec0ff */
[----:B------:R-:W-:-:S04]  /*9480*/  VIADD R3, R3, 0x70 ;  /* 0x0000007003037836 */ /* 0x000fc80000000000 */
[C---:B------:R-:W-:Y:S02]  /*9490*/  IMAD R7, R12.reuse, 0x8, R3 ;  /* 0x000000080c077824 */ /* 0x040fe400078e0203 */
[----:B------:R-:W-:Y:S02]  /*94a0*/  VIADD R12, R12, 0x1 ;  /* 0x000000010c0c7836 */ /* 0x000fe40000000000 */
[----:B------:R-:W0:Y:S03]  /*94b0*/  SYNCS.PHASECHK.TRANS64.TRYWAIT P0, [R7+URZ], R2 ;  /* 0x00000002070075a7 */ /* 0x000e26000800017f */
[----:B------:R-:W-:-:S04]  /*94c0*/  ISETP.NE.AND P1, PT, R12, 0xe, PT ;  /* 0x0000000e0c00780c */ /* 0x000fc80003f25270 */
[----:B------:R-:W-:Y:S02]  /*94d0*/  SEL R0, RZ, 0x1, P1 ;  /* 0x00000001ff007807 */ /* 0x000fe40000800000 */
[----:B------:R-:W-:Y:S02]  /*94e0*/  SEL R12, R12, RZ, P1 ;  /* 0x000000ff0c0c7207 */ /* 0x000fe40000800000 */
[----:B------:R-:W-:-:S03]  /*94f0*/  LOP3.LUT R5, R5, R0, RZ, 0x3c, !PT ;  /* 0x0000000005057212 */ /* 0x000fc600078e3cff */
[----:B------:R-:W-:Y:S01]  /*9500*/  IMAD R9, R12, 0x8, R3 ;  /* 0x000000080c097824 */ /* 0x000fe200078e0203 */
[----:B------:R-:W-:Y:S01]  /*9510*/  SHF.L.U32 R4, R5, 0x1f, RZ ;  /* 0x0000001f05047819 */ /* 0x000fe200000006ff */
[----:B0-----:R-:W-:Y:S06]  /*9520*/  @!P0 BRA `(.L_x_192) ;  /* 0x00000008004c8947 */ /* 0x001fec0003800000 */
.L_x_213:
[----:B------:R-:W1:Y:S01]  /*9530*/  SYNCS.PHASECHK.TRANS64.TRYWAIT P0, [R9+URZ], R4 ;  /* 0x00000004090075a7 */ /* 0x000e62000800017f */
[----:B------:R-:W-:-:S05]  /*9540*/  VIADD R0, R12, 0x1 ;  /* 0x000000010c007836 */ /* 0x000fca0000000000 */
[----:B------:R-:W-:-:S04]  /*9550*/  ISETP.NE.AND P1, PT, R0, 0xe, PT ;  /* 0x0000000e0000780c */ /* 0x000fc80003f25270 */
[----:B0-----:R-:W-:Y:S02]  /*9560*/  SEL R2, RZ, 0x1, P1 ;  /* 0x00000001ff027807 */ /* 0x001fe40000800000 */
[----:B------:R-:W-:Y:S02]  /*9570*/  SEL R0, R0, RZ, P1 ;  /* 0x000000ff00007207 */ /* 0x000fe40000800000 */
[----:B------:R-:W-:-:S03]  /*9580*/  LOP3.LUT R7, R5, R2, RZ, 0x3c, !PT ;  /* 0x0000000205077212 */ /* 0x000fc600078e3cff */
[----:B------:R-:W-:Y:S01]  /*9590*/  IMAD R6, R0, 0x8, R3 ;  /* 0x0000000800067824 */ /* 0x000fe200078e0203 */
[----:B------:R-:W-:Y:S01]  /*95a0*/  SHF.L.U32 R5, R7, 0x1f, RZ ;  /* 0x0000001f07057819 */ /* 0x000fe200000006ff */
[----:B-1----:R-:W-:Y:S06]  /*95b0*/  @!P0 BRA `(.L_x_193) ;  /* 0x00000008003c8947 */ /* 0x002fec0003800000 */
.L_x_214:
[----:B------:R-:W1:Y:S01]  /*95c0*/  SYNCS.PHASECHK.TRANS64.TRYWAIT P0, [R6+URZ], R5 ;  /* 0x00000005060075a7 */ /* 0x000e62000800017f */
[----:B------:R-:W-:-:S05]  /*95d0*/  VIADD R0, R0, 0x1 ;  /* 0x0000000100007836 */ /* 0x000fca0000000000 */
[----:B------:R-:W-:-:S04]  /*95e0*/  ISETP.NE.AND P1, PT, R0, 0xe, PT ;  /* 0x0000000e0000780c */ /* 0x000fc80003f25270 */
[----:B------:R-:W-:Y:S02]  /*95f0*/  SEL R2, RZ, 0x1, P1 ;  /* 0x00000001ff027807 */ /* 0x000fe40000800000 */
[----:B------:R-:W-:Y:S02]  /*9600*/  SEL R0, R0, RZ, P1 ;  /* 0x000000ff00007207 */ /* 0x000fe40000800000 */
[----:B------:R-:W-:-:S03]  /*9610*/  LOP3.LUT R7, R7, R2, RZ, 0x3c, !PT ;  /* 0x0000000207077212 */ /* 0x000fc600078e3cff */
[----:B0-----:R-:W-:Y:S01]  /*9620*/  IMAD R9, R0, 0x8, R3 ;  /* 0x0000000800097824 */ /* 0x001fe200078e0203 */
[----:B------:R-:W-:Y:S01]  /*9630*/  SHF.L.U32 R4, R7, 0x1f, RZ ;  /* 0x0000001f07047819 */ /* 0x000fe200000006ff */
[----:B-1----:R-:W-:Y:S06]  /*9640*/  @!P0 BRA `(.L_x_194) ;  /* 0x00000008002c8947 */ /* 0x002fec0003800000 */
.L_x_215:
        /* <DEDUP_REMOVED lines=9> */
.L_x_216:
        /* <DEDUP_REMOVED lines=9> */
.L_x_217:
        /* <DEDUP_REMOVED lines=9> */
.L_x_218:
        /* <DEDUP_REMOVED lines=9> */
.L_x_219:
        /* <DEDUP_REMOVED lines=9> */
.L_x_220:
        /* <DEDUP_REMOVED lines=9> */
.L_x_221:
        /* <DEDUP_REMOVED lines=9> */
.L_x_222:
        /* <DEDUP_REMOVED lines=9> */
.L_x_223:
        /* <DEDUP_REMOVED lines=9> */
.L_x_224:
[----:B------:R-:W1:Y:S01]  /*9b60*/  SYNCS.PHASECHK.TRANS64.TRYWAIT P0, [R6+URZ], R5 ;  /* 0x00000005060075a7 */ /* 0x000e62000800017f */
[----:B------:R-:W-:-:S05]  /*9b70*/  VIADD R0, R0, 0x1 ;  /* 0x0000000100007836 */ /* 0x000fca0000000000 */
[----:B------:R-:W-:-:S04]  /*9b80*/  ISETP.NE.AND P1, PT, R0, 0xe, PT ;  /* 0x0000000e0000780c */ /* 0x000fc80003f25270 */
[----:B------:R-:W-:Y:S02]  /*9b90*/  SEL R2, RZ, 0x1, P1 ;  /* 0x00000001ff027807 */ /* 0x000fe40000800000 */
[----:B------:R-:W-:Y:S02]  /*9ba0*/  SEL R0, R0, RZ, P1 ;  /* 0x000000ff00007207 */ /* 0x000fe40000800000 */
[----:B------:R-:W-:Y:S01]  /*9bb0*/  LOP3.LUT R2, R7, R2, RZ, 0x3c, !PT ;  /* 0x0000000207027212 */ /* 0x000fe200078e3cff */
[----:B-1----:R-:W-:Y:S06]  /*9bc0*/  @!P0 BRA `(.L_x_204) ;  /* 0x0000000400948947 */ /* 0x002fec0003800000 */
.L_x_225:
[----:B------:R-:W-:Y:S01]  /*9bd0*/  IMAD R3, R0, 0x8, R3 ;  /* 0x0000000800037824 */ /* 0x000fe200078e0203 */
[----:B------:R-:W-:-:S07]  /*9be0*/  SHF.L.U32 R0, R2, 0x1f, RZ ;  /* 0x0000001f02007819 */ /* 0x000fce00000006ff */
.L_x_205:
[----:B--2---:R2:W3:Y:S02]  /*9bf0*/  SYNCS.PHASECHK.TRANS64.TRYWAIT P0, [R3+URZ], R0 ;  /* 0x00000000030075a7 */ /* 0x0044e4000800017f */
[----:B---3--:R-:W-:Y:S05]  /*9c00*/  @!P0 NANOSLEEP.SYNCS 0x989680 ;  /* 0x009896800000895d */ /* 0x008fea0003900000 */
[----:B------:R-:W3:Y:S02]  /*9c10*/  @!P0 SYNCS.PHASECHK.TRANS64 P0, [R3+URZ], R0 ;  /* 0x00000000030085a7 */ /* 0x000ee4000800007f */
[----:B---3--:R-:W-:Y:S05]  /*9c20*/  @!P0 BRA `(.L_x_205) ;  /* 0xfffffffc00f08947 */ /* 0x008fea000383ffff */
.L_x_190:
[----:B------:R-:W-:Y:S05]  /*9c30*/  BSYNC B0 ;  /* 0x0000000000007941 */ /* 0x000fea0003800000 */
.L_x_189:
[----:B------:R-:W-:Y:S05]  /*9c40*/  EXIT ;  /* 0x000000000000794d */ /* 0x000fea0003800000 */
.L_x_22:
[----:B-1----:R-:W-:-:S04]  /*9c50*/  IMAD.U32 R13, RZ, RZ, UR6 ;  /* 0x00000006ff0d7e24 */ /* 0x002fc8000f8e00ff */
[----:B------:R1:W4:Y:S03]  /*9c60*/  SYNCS.PHASECHK.TRANS64.TRYWAIT P0, [R13+URZ], R12 ;  /* 0x0000000c0d0075a7 */ /* 0x000326000800017f */
[----:B----4-:R-:W-:Y:S05]  /*9c70*/  @!P0 NANOSLEEP.SYNCS 0x989680 ;  /* 0x009896800000895d */ /* 0x010fea0003900000 */
[----:B------:R-:W4:Y:S02]  /*9c80*/  @!P0 SYNCS.PHASECHK.TRANS64 P0, [R13+URZ], R12 ;  /* 0x0000000c0d0085a7 */ /* 0x000f24000800007f */
[----:B----4-:R-:W-:Y:S05]  /*9c90*/  @!P0 BRA `(.L_x_22) ;  /* 0xfffffffc00ec8947 */ /* 0x010fea000383ffff */
[----:B------:R-:W-:Y:S05]  /*9ca0*/  BRA `(.L_x_21) ;  /* 0xffffff7c00387947 */ /* 0x000fea000383ffff */
.L_x_28:
[----:B-1----:R-:W-:-:S04]  /*9cb0*/  IMAD.U32 R145, RZ, RZ, UR12 ;  /* 0x0000000cff917e24 */ /* 0x002fc8000f8e00ff */
[----:B------:R1:W4:Y:S03]  /*9cc0*/  SYNCS.PHASECHK.TRANS64.TRYWAIT P0, [R145+URZ], R140 ;  /* 0x0000008c910075a7 */ /* 0x000326000800017f */
[----:B----4-:R-:W-:Y:S05]  /*9cd0*/  @!P0 NANOSLEEP.SYNCS 0x989680 ;  /* 0x009896800000895d */ /* 0x010fea0003900000 */
[----:B------:R-:W4:Y:S02]  /*9ce0*/  @!P0 SYNCS.PHASECHK.TRANS64 P0, [R145+URZ], R140 ;  /* 0x0000008c910085a7 */ /* 0x000f24000800007f */
[----:B----4-:R-:W-:Y:S05]  /*9cf0*/  @!P0 BRA `(.L_x_28) ;  /* 0xfffffffc00ec8947 */ /* 0x010fea000383ffff */
[----:B------:R-:W-:Y:S05]  /*9d00*/  BRA `(.L_x_27) ;  /* 0xffffff84007c7947 */ /* 0x000fea000383ffff */
.L_x_177:
[----:B------:R-:W-:Y:S01]  /*9d10*/  BSSY B1, `(.L_x_206) ;  /* 0x0000006000017945 */ /* 0x000fe20003800000 */
[----:B------:R-:W-:-:S07]  /*9d20*/  IMAD.MOV.U32 R7, RZ, RZ, -0x1 ;  /* 0xffffffffff077424 */ /* 0x000fce00078e00ff */
[----:B------:R-:W-:Y:S05]  /*9d30*/  WARPSYNC.COLLECTIVE R7, `(.L_x_207) ;  /* 0x00000000070c7348 */ /* 0x000fea0003c00000 */
[----:B------:R-:W-:Y:S02]  /*9d40*/  ELECT P0, UR62, PT ;  /* 0x00000000003e782f */ /* 0x000fe40003800000 */
[----:B------:R-:W-:Y:S01]  /*9d50*/  MOV R7, UR62 ;  /* 0x0000003e00077c02 */ /* 0x000fe20008000f00 */
[----:B------:R-:W-:Y:S10]  /*9d60*/  ENDCOLLECTIVE ;  /* 0x000000000000791b */ /* 0x000ff40003800000 */
.L_x_207:
[----:B------:R-:W-:Y:S05]  /*9d70*/  BSYNC B1 ;  /* 0x0000000000017941 */ /* 0x000fea0003800000 */
.L_x_206:
[----:B------:R-:W-:Y:S05]  /*9d80*/  BRA `(.L_x_208) ;  /* 0xffffffe800cc7947 */ /* 0x000fea000383ffff */
.L_x_180:
[----:B0-----:R0:W1:Y:S02]  /*9d90*/  SYNCS.PHASECHK.TRANS64.TRYWAIT P0, [R18+URZ+0x70], R9 ;  /* 0x00007009120075a7 */ /* 0x001064000800017f */
[----:B-1----:R-:W-:Y:S05]  /*9da0*/  @!P0 NANOSLEEP.SYNCS 0x989680 ;  /* 0x009896800000895d */ /* 0x002fea0003900000 */
[----:B------:R-:W1:Y:S02]  /*9db0*/  @!P0 SYNCS.PHASECHK.TRANS64 P0, [R18+URZ+0x70], R9 ;  /* 0x00007009120085a7 */ /* 0x000e64000800007f */
[----:B-1----:R-:W-:Y:S05]  /*9dc0*/  @!P0 BRA `(.L_x_180) ;  /* 0xfffffffc00f08947 */ /* 0x002fea000383ffff */
[----:B------:R-:W-:Y:S05]  /*9dd0*/  BRA `(.L_x_209) ;  /* 0xffffffec00087947 */ /* 0x000fea000383ffff */
.L_x_188:
[----:B------:R-:W-:Y:S01]  /*9de0*/  BSSY B0, `(.L_x_210) ;  /* 0x0000006000007945 */ /* 0x000fe20003800000 */
[----:B------:R-:W-:-:S07]  /*9df0*/  IMAD.MOV.U32 R7, RZ, RZ, -0x1 ;  /* 0xffffffffff077424 */ /* 0x000fce00078e00ff */
[----:B------:R-:W-:Y:S05]  /*9e00*/  WARPSYNC.COLLECTIVE R7, `(.L_x_211) ;  /* 0x00000000070c7348 */ /* 0x000fea0003c00000 */
[----:B------:R-:W-:Y:S02]  /*9e10*/  ELECT P0, UR62, PT ;  /* 0x00000000003e782f */ /* 0x000fe40003800000 */
[----:B------:R-:W-:Y:S01]  /*9e20*/  MOV R7, UR62 ;  /* 0x0000003e00077c02 */ /* 0x000fe20008000f00 */
[----:B------:R-:W-:Y:S10]  /*9e30*/  ENDCOLLECTIVE ;  /* 0x000000000000791b */ /* 0x000ff40003800000 */
.L_x_211:
[----:B------:R-:W-:Y:S05]  /*9e40*/  BSYNC B0 ;  /* 0x0000000000007941 */ /* 0x000fea0003800000 */
.L_x_210:
[----:B------:R-:W-:Y:S05]  /*9e50*/  BRA `(.L_x_212) ;  /* 0xfffffff400607947 */ /* 0x000fea000383ffff */
.L_x_192:
[----:B0-----:R0:W1:Y:S02]  /*9e60*/  SYNCS.PHASECHK.TRANS64.TRYWAIT P0, [R7+URZ], R2 ;  /* 0x00000002070075a7 */ /* 0x001064000800017f */
[----:B-1----:R-:W-:Y:S05]  /*9e70*/  @!P0 NANOSLEEP.SYNCS 0x989680 ;  /* 0x009896800000895d */ /* 0x002fea0003900000 */
[----:B------:R-:W1:Y:S02]  /*9e80*/  @!P0 SYNCS.PHASECHK.TRANS64 P0, [R7+URZ], R2 ;  /* 0x00000002070085a7 */ /* 0x000e64000800007f */
[----:B-1----:R-:W-:Y:S05]  /*9e90*/  @!P0 BRA `(.L_x_192) ;  /* 0xfffffffc00f08947 */ /* 0x002fea000383ffff */
[----:B------:R-:W-:Y:S05]  /*9ea0*/  BRA `(.L_x_213) ;  /* 0xfffffff400a07947 */ /* 0x000fea000383ffff */
.L_x_193:
[----:B0-----:R0:W1:Y:S02]  /*9eb0*/  SYNCS.PHASECHK.TRANS64.TRYWAIT P0, [R9+URZ], R4 ;  /* 0x00000004090075a7 */ /* 0x001064000800017f */
[----:B-1----:R-:W-:Y:S05]  /*9ec0*/  @!P0 NANOSLEEP.SYNCS 0x989680 ;  /* 0x009896800000895d */ /* 0x002fea0003900000 */
[----:B------:R-:W1:Y:S02]  /*9ed0*/  @!P0 SYNCS.PHASECHK.TRANS64 P0, [R9+URZ], R4 ;  /* 0x00000004090085a7 */ /* 0x000e64000800007f */
[----:B-1----:R-:W-:Y:S05]  /*9ee0*/  @!P0 BRA `(.L_x_193) ;  /* 0xfffffffc00f08947 */ /* 0x002fea000383ffff */
[----:B------:R-:W-:Y:S05]  /*9ef0*/  BRA `(.L_x_214) ;  /* 0xfffffff400b07947 */ /* 0x000fea000383ffff */
.L_x_194:
[----:B0-----:R0:W1:Y:S02]  /*9f00*/  SYNCS.PHASECHK.TRANS64.TRYWAIT P0, [R6+URZ], R5 ;  /* 0x00000005060075a7 */ /* 0x001064000800017f */
[----:B-1----:R-:W-:Y:S05]  /*9f10*/  @!P0 NANOSLEEP.SYNCS 0x989680 ;  /* 0x009896800000895d */ /* 0x002fea0003900000 */
[----:B------:R-:W1:Y:S02]  /*9f20*/  @!P0 SYNCS.PHASECHK.TRANS64 P0, [R6+URZ], R5 ;  /* 0x00000005060085a7 */ /* 0x000e64000800007f */
[----:B-1----:R-:W-:Y:S05]  /*9f30*/  @!P0 BRA `(.L_x_194) ;  /* 0xfffffffc00f08947 */ /* 0x002fea000383ffff */
[----:B------:R-:W-:Y:S05]  /*9f40*/  BRA `(.L_x_215) ;  /* 0xfffffff400c07947 */ /* 0x000fea000383ffff */
.L_x_195:
[----:B0-----:R0:W1:Y:S02]  /*9f50*/  SYNCS.PHASECHK.TRANS64.TRYWAIT P0, [R9+URZ], R4 ;  /* 0x00000004090075a7 */ /* 0x001064000800017f */
[----:B-1----:R-:W-:Y:S05]  /*9f60*/  @!P0 NANOSLEEP.SYNCS 0x989680 ;  /* 0x009896800000895d */ /* 0x002fea0003900000 */
[----:B------:R-:W1:Y:S02]  /*9f70*/  @!P0 SYNCS.PHASECHK.TRANS64 P0, [R9+URZ], R4 ;  /* 0x00000004090085a7 */ /* 0x000e64000800007f */
[----:B-1----:R-:W-:Y:S05]  /*9f80*/  @!P0 BRA `(.L_x_195) ;  /* 0xfffffffc00f08947 */ /* 0x002fea000383ffff */
[----:B------:R-:W-:Y:S05]  /*9f90*/  BRA `(.L_x_216) ;  /* 0xfffffff400d07947 */ /* 0x000fea000383ffff */
.L_x_196:
[----:B0-----:R0:W1:Y:S02]  /*9fa0*/  SYNCS.PHASECHK.TRANS64.TRYWAIT P0, [R6+URZ], R5 ;  /* 0x00000005060075a7 */ /* 0x001064000800017f */
[----:B-1----:R-:W-:Y:S05]  /*9fb0*/  @!P0 NANOSLEEP.SYNCS 0x989680 ;  /* 0x009896800000895d */ /* 0x002fea0003900000 */
[----:B------:R-:W1:Y:S02]  /*9fc0*/  @!P0 SYNCS.PHASECHK.TRANS64 P0, [R6+URZ], R5 ;  /* 0x00000005060085a7 */ /* 0x000e64000800007f */
[----:B-1----:R-:W-:Y:S05]  /*9fd0*/  @!P0 BRA `(.L_x_196) ;  /* 0xfffffffc00f08947 */ /* 0x002fea000383ffff */
[----:B------:R-:W-:Y:S05]  /*9fe0*/  BRA `(.L_x_217) ;  /* 0xfffffff400e07947 */ /* 0x000fea000383ffff */
.L_x_197:
[----:B0-----:R0:W1:Y:S02]  /*9ff0*/  SYNCS.PHASECHK.TRANS64.TRYWAIT P0, [R9+URZ], R4 ;  /* 0x00000004090075a7 */ /* 0x001064000800017f */
[----:B-1----:R-:W-:Y:S05]  /*a000*/  @!P0 NANOSLEEP.SYNCS 0x989680 ;  /* 0x009896800000895d */ /* 0x002fea0003900000 */
[----:B------:R-:W1:Y:S02]  /*a010*/  @!P0 SYNCS.PHASECHK.TRANS64 P0, [R9+URZ], R4 ;  /* 0x00000004090085a7 */ /* 0x000e64000800007f */
[----:B-1----:R-:W-:Y:S05]  /*a020*/  @!P0 BRA `(.L_x_197) ;  /* 0xfffffffc00f08947 */ /* 0x002fea000383ffff */
[----:B------:R-:W-:Y:S05]  /*a030*/  BRA `(.L_x_218) ;  /* 0xfffffff400f07947 */ /* 0x000fea000383ffff */
.L_x_198:
[----:B0-----:R0:W1:Y:S02]  /*a040*/  SYNCS.PHASECHK.TRANS64.TRYWAIT P0, [R6+URZ], R5 ;  /* 0x00000005060075a7 */ /* 0x001064000800017f */
[----:B-1----:R-:W-:Y:S05]  /*a050*/  @!P0 NANOSLEEP.SYNCS 0x989680 ;  /* 0x009896800000895d */ /* 0x002fea0003900000 */
[----:B------:R-:W1:Y:S02]  /*a060*/  @!P0 SYNCS.PHASECHK.TRANS64 P0, [R6+URZ], R5 ;  /* 0x00000005060085a7 */ /* 0x000e64000800007f */
[----:B-1----:R-:W-:Y:S05]  /*a070*/  @!P0 BRA `(.L_x_198) ;  /* 0xfffffffc00f08947 */ /* 0x002fea000383ffff */
[----:B------:R-:W-:Y:S05]  /*a080*/  BRA `(.L_x_219) ;  /* 0xfffffff800007947 */ /* 0x000fea000383ffff */
.L_x_199:
[----:B0-----:R0:W1:Y:S02]  /*a090*/  SYNCS.PHASECHK.TRANS64.TRYWAIT P0, [R9+URZ], R4 ;  /* 0x00000004090075a7 */ /* 0x001064000800017f */
[----:B-1----:R-:W-:Y:S05]  /*a0a0*/  @!P0 NANOSLEEP.SYNCS 0x989680 ;  /* 0x009896800000895d */ /* 0x002fea0003900000 */
[----:B------:R-:W1:Y:S02]  /*a0b0*/  @!P0 SYNCS.PHASECHK.TRANS64 P0, [R9+URZ], R4 ;  /* 0x00000004090085a7 */ /* 0x000e64000800007f */
[----:B-1----:R-:W-:Y:S05]  /*a0c0*/  @!P0 BRA `(.L_x_199) ;  /* 0xfffffffc00f08947 */ /* 0x002fea000383ffff */
[----:B------:R-:W-:Y:S05]  /*a0d0*/  BRA `(.L_x_220) ;  /* 0xfffffff800107947 */ /* 0x000fea000383ffff */
.L_x_200:
[----:B0-----:R0:W1:Y:S02]  /*a0e0*/  SYNCS.PHASECHK.TRANS64.TRYWAIT P0, [R6+URZ], R5 ;  /* 0x00000005060075a7 */ /* 0x001064000800017f */
[----:B-1----:R-:W-:Y:S05]  /*a0f0*/  @!P0 NANOSLEEP.SYNCS 0x989680 ;  /* 0x009896800000895d */ /* 0x002fea0003900000 */
[----:B------:R-:W1:Y:S02]  /*a100*/  @!P0 SYNCS.PHASECHK.TRANS64 P0, [R6+URZ], R5 ;  /* 0x00000005060085a7 */ /* 0x000e64000800007f */
[----:B-1----:R-:W-:Y:S05]  /*a110*/  @!P0 BRA `(.L_x_200) ;  /* 0xfffffffc00f08947 */ /* 0x002fea000383ffff */
[----:B------:R-:W-:Y:S05]  /*a120*/  BRA `(.L_x_221) ;  /* 0xfffffff800207947 */ /* 0x000fea000383ffff */
.L_x_201:
[----:B0-----:R0:W1:Y:S02]  /*a130*/  SYNCS.PHASECHK.TRANS64.TRYWAIT P0, [R9+URZ], R4 ;  /* 0x00000004090075a7 */ /* 0x001064000800017f */
[----:B-1----:R-:W-:Y:S05]  /*a140*/  @!P0 NANOSLEEP.SYNCS 0x989680 ;  /* 0x009896800000895d */ /* 0x002fea0003900000 */
[----:B------:R-:W1:Y:S02]  /*a150*/  @!P0 SYNCS.PHASECHK.TRANS64 P0, [R9+URZ], R4 ;  /* 0x00000004090085a7 */ /* 0x000e64000800007f */
[----:B-1----:R-:W-:Y:S05]  /*a160*/  @!P0 BRA `(.L_x_201) ;  /* 0xfffffffc00f08947 */ /* 0x002fea000383ffff */
[----:B------:R-:W-:Y:S05]  /*a170*/  BRA `(.L_x_222) ;  /* 0xfffffff800307947 */ /* 0x000fea000383ffff */
.L_x_202:
[----:B0-----:R0:W1:Y:S02]  /*a180*/  SYNCS.PHASECHK.TRANS64.TRYWAIT P0, [R6+URZ], R5 ;  /* 0x00000005060075a7 */ /* 0x001064000800017f */
[----:B-1----:R-:W-:Y:S05]  /*a190*/  @!P0 NANOSLEEP.SYNCS 0x989680 ;  /* 0x009896800000895d */ /* 0x002fea0003900000 */
[----:B------:R-:W1:Y:S02]  /*a1a0*/  @!P0 SYNCS.PHASECHK.TRANS64 P0, [R6+URZ], R5 ;  /* 0x00000005060085a7 */ /* 0x000e64000800007f */
[----:B-1----:R-:W-:Y:S05]  /*a1b0*/  @!P0 BRA `(.L_x_202) ;  /* 0xfffffffc00f08947 */ /* 0x002fea000383ffff */
[----:B------:R-:W-:Y:S05]  /*a1c0*/  BRA `(.L_x_223) ;  /* 0xfffffff800407947 */ /* 0x000fea000383ffff */
.L_x_203:
[----:B0-----:R0:W1:Y:S02]  /*a1d0*/  SYNCS.PHASECHK.TRANS64.TRYWAIT P0, [R9+URZ], R4 ;  /* 0x00000004090075a7 */ /* 0x001064000800017f */
[----:B-1----:R-:W-:Y:S05]  /*a1e0*/  @!P0 NANOSLEEP.SYNCS 0x989680 ;  /* 0x009896800000895d */ /* 0x002fea0003900000 */
[----:B------:R-:W1:Y:S02]  /*a1f0*/  @!P0 SYNCS.PHASECHK.TRANS64 P0, [R9+URZ], R4 ;  /* 0x00000004090085a7 */ /* 0x000e64000800007f */
[----:B-1----:R-:W-:Y:S05]  /*a200*/  @!P0 BRA `(.L_x_203) ;  /* 0xfffffffc00f08947 */ /* 0x002fea000383ffff */
[----:B------:R-:W-:Y:S05]  /*a210*/  BRA `(.L_x_224) ;  /* 0xfffffff800507947 */ /* 0x000fea000383ffff */
.L_x_204:
[----:B-1----:R1:W2:Y:S02]  /*a220*/  SYNCS.PHASECHK.TRANS64.TRYWAIT P0, [R6+URZ], R5 ;  /* 0x00000005060075a7 */ /* 0x0022a4000800017f */
[----:B--2---:R-:W-:Y:S05]  /*a230*/  @!P0 NANOSLEEP.SYNCS 0x989680 ;  /* 0x009896800000895d */ /* 0x004fea0003900000 */
[----:B------:R-:W2:Y:S02]  /*a240*/  @!P0 SYNCS.PHASECHK.TRANS64 P0, [R6+URZ], R5 ;  /* 0x00000005060085a7 */ /* 0x000ea4000800007f */
[----:B--2---:R-:W-:Y:S05]  /*a250*/  @!P0 BRA `(.L_x_204) ;  /* 0xfffffffc00f08947 */ /* 0x004fea000383ffff */
[----:B------:R-:W-:Y:S05]  /*a260*/  BRA `(.L_x_225) ;  /* 0xfffffff800587947 */ /* 0x000fea000383ffff */
.L_x_226:
[----:B------:R-:W-:-:S00]  /*a270*/  BRA `(.L_x_226) ;  /* 0xfffffffc00fc7947 */ /* 0x000fc0000383ffff */
[----:B------:R-:W-:-:S00]  /*a280*/  NOP ;  /* 0x0000000000007918 */ /* 0x000fc00000000000 */
[----:B------:R-:W-:-:S00]  /*a290*/  NOP ;  /* 0x0000000000007918 */ /* 0x000fc00000000000 */
[----:B------:R-:W-:-:S00]  /*a2a0*/  NOP ;  /* 0x0000000000007918 */ /* 0x000fc00000000000 */
[----:B------:R-:W-:-:S00]  /*a2b0*/  NOP ;  /* 0x0000000000007918 */ /* 0x000fc00000000000 */
[----:B------:R-:W-:-:S00]  /*a2c0*/  NOP ;  /* 0x0000000000007918 */ /* 0x000fc00000000000 */
[----:B------:R-:W-:-:S00]  /*a2d0*/  NOP ;  /* 0x0000000000007918 */ /* 0x000fc00000000000 */
[----:B------:R-:W-:-:S00]  /*a2e0*/  NOP ;  /* 0x0000000000007918 */ /* 0x000fc00000000000 */
[----:B------:R-:W-:-:S00]  /*a2f0*/  NOP ;  /* 0x0000000000007918 */ /* 0x000fc00000000000 */
.L_x_227:


//--------------------- .nv.shared._ZN7cutlass13device_kernelINS_4gemm6kernel13GemmUniversalIN4cute5tupleIJiiiiEEENS1_10collective13CollectiveMmaINS1_37MainloopSm90TmaGmmaWarpSpecializedFP8ILi14ENS5_IJNS4_1CILi4EEESB_NSA_ILi1EEEEEENS1_35KernelTmaWarpSpecializedCooperativeEEENS5_IJNSA_ILi128EEESG_NSA_ILi64EEEEEENS_12float_e5m2_tENS5_IJlSC_lEEESJ_SK_NS4_8TiledMMAINS4_8MMA_AtomIJNS4_4SM904GMMA31MMA_64x128x32_F32E5M2E5M2_SS_TNILNSO_7ScaleInE1ELSQ_1EEEEEENS4_6LayoutINS5_IJNSA_ILi2EEESC_SC_EEENS5_IJSC_NSA_ILi0EEESW_EEEEENS5_IJNS4_10UnderscoreESZ_SZ_EEEEENS4_23SM90_TMA_LOAD_MULTICASTENS4_14ComposedLayoutINS4_7SwizzleILi2ELi4ELi3EEENS4_18smem_ptr_flag_bitsILi8EEENST_INS5_IJNSA_ILi8EEESH_EEENS5_IJSH_SC_EEEEEEEvNS4_8identityES12_S1C_vS1D_EENS_8epilogue10collective6detail29Sm90TmaWarpSpecializedAdapterINS1G_15DefaultEpilogueISJ_SK_SK_NS1F_6thread17LinearCombinationISJ_Li1EffLNS1K_9ScaleType4KindE0ELNS_15FloatRoundStyleE2ESJ_EENS1_15EpilogueDefaultEEEEEvvEEEEvNT_6ParamsE --------------------------
	.section	.nv.shared._ZN7cutlass13device_kernelINS_4gemm6kernel13GemmUniversalIN4cute5tupleIJiiiiEEENS1_10collective13CollectiveMmaINS1_37MainloopSm90TmaGmmaWarpSpecializedFP8ILi14ENS5_IJNS4_1CILi4EEESB_NSA_ILi1EEEEEENS1_35KernelTmaWarpSpecializedCooperativeEEENS5_IJNSA_ILi128EEESG_NSA_ILi64EEEEEENS_12float_e5m2_tENS5_IJlSC_lEEESJ_SK_NS4_8TiledMMAINS4_8MMA_AtomIJNS4_4SM904GMMA31MMA_64x128x32_F32E5M2E5M2_SS_TNILNSO_7ScaleInE1ELSQ_1EEEEEENS4_6LayoutINS5_IJNSA_ILi2EEESC_SC_EEENS5_IJSC_NSA_ILi0EEESW_EEEEENS5_IJNS4_10UnderscoreESZ_SZ_EEEEENS4_23SM90_TMA_LOAD_MULTICASTENS4_14ComposedLayoutINS4_7SwizzleILi2ELi4ELi3EEENS4_18smem_ptr_flag_bitsILi8EEENST_INS5_IJNSA_ILi8EEESH_EEENS5_IJSH_SC_EEEEEEEvNS4_8identityES12_S1C_vS1D_EENS_8epilogue10collective6detail29Sm90TmaWarpSpecializedAdapterINS1G_15DefaultEpilogueISJ_SK_SK_NS1F_6thread17LinearCombinationISJ_Li1EffLNS1K_9ScaleType4KindE0ELNS_15FloatRoundStyleE2ESJ_EENS1_15EpilogueDefaultEEEEEvvEEEEvNT_6ParamsE,"aw",@nobits
	.sectionflags	@""
	.align	16
	.zero		1024


//--------------------- .nv.shared.reserved.0     --------------------------
	.section	.nv.shared.reserved.0,"aw",@nobits
	.weak		__nv_reservedSMEM_offset_0_alias
	.size		__nv_reservedSMEM_offset_0_alias, 0, 0
	.other		__nv_reservedSMEM_offset_0_alias,@"STO_CUDA_RESERVED_SHARED STV_DEFAULT"
__nv_reservedSMEM_offset_0_alias:
	.zero		0


//--------------------- .nv.global                --------------------------
	.section	.nv.global,"aw",@nobits
.nv.global:
	.type		_ZN40_INTERNAL_997620b9_4_k_cu_5f14e4ec_207864cute1_E,@object
	.size		_ZN40_INTERNAL_997620b9_4_k_cu_5f14e4ec_207864cute1_E,(_ZN40_INTERNAL_997620b9_4_k_cu_5f14e4ec_207864cuda3std3__45__cpo6cbeginE - _ZN40_INTERNAL_997620b9_4_k_cu_5f14e4ec_207864cute1_E)
_ZN40_INTERNAL_997620b9_4_k_cu_5f14e4ec_207864cute1_E:
	.zero		1
	.type		_ZN40_INTERNAL_997620b9_4_k_cu_5f14e4ec_207864cuda3std3__45__cpo6cbeginE,@object
	.size		_ZN40_INTERNAL_997620b9_4_k_cu_5f14e4ec_207864cuda3std3__45__cpo6cbeginE,(_ZN40_INTERNAL_997620b9_4_k_cu_5f14e4ec_207864cuda3std3__48in_placeE - _ZN40_INTERNAL_997620b9_4_k_cu_5f14e4ec_207864cuda3std3__45__cpo6cbeginE)
_ZN40_INTERNAL_997620b9_4_k_cu_5f14e4ec_207864cuda3std3__45__cpo6cbeginE:
	.zero		1
	.type		_ZN40_INTERNAL_997620b9_4_k_cu_5f14e4ec_207864cuda3std3__48in_placeE,@object
	.size		_ZN40_INTERNAL_997620b9_4_k_cu_5f14e4ec_207864cuda3std3__48in_placeE,(_ZN40_INTERNAL_997620b9_4_k_cu_5f14e4ec_207864cuda3std6ranges3__45__cpo9iter_moveE - _ZN40_INTERNAL_997620b9_4_k_cu_5f14e4ec_207864cuda3std3__48in_placeE)
_ZN40_INTERNAL_997620b9_4_k_cu_5f14e4ec_207864cuda3std3__48in_placeE:
	.zero		1
	.type		_ZN40_INTERNAL_997620b9_4_k_cu_5f14e4ec_207864cuda3std6ranges3__45__cpo9iter_moveE,@object
	.size		_ZN40_INTERNAL_997620b9_4_k_cu_5f14e4ec_207864cuda3std6ranges3__45__cpo9iter_moveE,(_ZN40_INTERNAL_997620b9_4_k_cu_5f14e4ec_207864cuda3std3__45__cpo5beginE - _ZN40_INTERNAL_997620b9_4_k_cu_5f14e4ec_207864cuda3std6ranges3__45__cpo9iter_moveE)
_ZN40_INTERNAL_997620b9_4_k_cu_5f14e4ec_207864cuda3std6ranges3__45__cpo9iter_moveE:
	.zero		1
	.type		_ZN40_INTERNAL_997620b9_4_k_cu_5f14e4ec_207864cuda3std3__45__cpo5beginE,@object
	.size		_ZN40_INTERNAL_997620b9_4_k_cu_5f14e4ec_207864cuda3std3__45__cpo5beginE,(_ZN40_INTERNAL_997620b9_4_k_cu_5f14e4ec_207864cuda3std3__442_GLOBAL__N__997620b9_4_k_cu_5f14e4ec_207866ignoreE - _ZN40_INTERNAL_997620b9_4_k_cu_5f14e4ec_207864cuda3std3__45__cpo5beginE)
_ZN40_INTERNAL_997620b9_4_k_cu_5f14e4ec_207864cuda3std3__45__cpo5beginE:
	.zero		1
	.type		_ZN40_INTERNAL_997620b9_4_k_cu_5f14e4ec_207864cuda3std3__442_GLOBAL__N__997620b9_4_k_cu_5f14e4ec_207866ignoreE,@object
	.size		_ZN40_INTERNAL_997620b9_4_k_cu_5f14e4ec_207864cuda3std3__442_GLOBAL__N__997620b9_4_k_cu_5f14e4ec_207866ignoreE,(_ZN40_INTERNAL_997620b9_4_k_cu_5f14e4ec_207864cute7productE - _ZN40_INTERNAL_997620b9_4_k_cu_5f14e4ec_207864cuda3std3__442_GLOBAL__N__997620b9_4_k_cu_5f14e4ec_207866ignoreE)
_ZN40_INTERNAL_997620b9_4_k_cu_5f14e4ec_207864cuda3std3__442_GLOBAL__N__997620b9_4_k_cu_5f14e4ec_207866ignoreE:
	.zero		1
	.type		_ZN40_INTERNAL_997620b9_4_k_cu_5f14e4ec_207864cute7productE,@object
	.size		_ZN40_INTERNAL_997620b9_4_k_cu_5f14e4ec_207864cute7productE,(_ZN40_INTERNAL_997620b9_4_k_cu_5f14e4ec_207864cuda3std3__45__cpo3endE - _ZN40_INTERNAL_997620b9_4_k_cu_5f14e4ec_207864cute7productE)
_ZN40_INTERNAL_997620b9_4_k_cu_5f14e4ec_207864cute7productE:
	.zero		1
	.type		_ZN40_INTERNAL_997620b9_4_k_cu_5f14e4ec_207864cuda3std3__45__cpo3endE,@object
	.size		_ZN40_INTERNAL_997620b9_4_k_cu_5f14e4ec_207864cuda3std3__45__cpo3endE,(_ZN40_INTERNAL_997620b9_4_k_cu_5f14e4ec_207864cuda3std3__419piecewise_constructE - _ZN40_INTERNAL_997620b9_4_k_cu_5f14e4ec_207864cuda3std3__45__cpo3endE)
_ZN40_INTERNAL_997620b9_4_k_cu_5f14e4ec_207864cuda3std3__45__cpo3endE:
	.zero		1
	.type		_ZN40_INTERNAL_997620b9_4_k_cu_5f14e4ec_207864cuda3std3__419piecewise_constructE,@object
	.size		_ZN40_INTERNAL_997620b9_4_k_cu_5f14e4ec_207864cuda3std3__419piecewise_constructE,(_ZN40_INTERNAL_997620b9_4_k_cu_5f14e4ec_207864cuda3std3__45__cpo4cendE - _ZN40_INTERNAL_997620b9_4_k_cu_5f14e4ec_207864cuda3std3__419piecewise_constructE)
_ZN40_INTERNAL_997620b9_4_k_cu_5f14e4ec_207864cuda3std3__419piecewise_constructE:
	.zero		1
	.type		_ZN40_INTERNAL_997620b9_4_k_cu_5f14e4ec_207864cuda3std3__45__cpo4cendE,@object
	.size		_ZN40_INTERNAL_997620b9_4_k_cu_5f14e4ec_207864cuda3std3__45__cpo4cendE,(_ZN40_INTERNAL_997620b9_4_k_cu_5f14e4ec_207864cuda3std6ranges3__45__cpo4swapE - _ZN40_INTERNAL_997620b9_4_k_cu_5f14e4ec_207864cuda3std3__45__cpo4cendE)
_ZN40_INTERNAL_997620b9_4_k_cu_5f14e4ec_207864cuda3std3__45__cpo4cendE:
	.zero		1
	.type		_ZN40_INTERNAL_997620b9_4_k_cu_5f14e4ec_207864cuda3std6ranges3__45__cpo4swapE,@object
	.size		_ZN40_INTERNAL_997620b9_4_k_cu_5f14e4ec_207864cuda3std6ranges3__45__cpo4swapE,(.L_7 - _ZN40_INTERNAL_997620b9_4_k_cu_5f14e4ec_207864cuda3std6ranges3__45__cpo4swapE)
_ZN40_INTERNAL_997620b9_4_k_cu_5f14e4ec_207864cuda3std6ranges3__45__cpo4swapE:
	.zero		1
.L_7:


//--------------------- .nv.constant0._ZN7cutlass13device_kernelINS_4gemm6kernel13GemmUniversalIN4cute5tupleIJiiiiEEENS1_10collective13CollectiveMmaINS1_37MainloopSm90TmaGmmaWarpSpecializedFP8ILi14ENS5_IJNS4_1CILi4EEESB_NSA_ILi1EEEEEENS1_35KernelTmaWarpSpecializedCooperativeEEENS5_IJNSA_ILi128EEESG_NSA_ILi64EEEEEENS_12float_e5m2_tENS5_IJlSC_lEEESJ_SK_NS4_8TiledMMAINS4_8MMA_AtomIJNS4_4SM904GMMA31MMA_64x128x32_F32E5M2E5M2_SS_TNILNSO_7ScaleInE1ELSQ_1EEEEEENS4_6LayoutINS5_IJNSA_ILi2EEESC_SC_EEENS5_IJSC_NSA_ILi0EEESW_EEEEENS5_IJNS4_10UnderscoreESZ_SZ_EEEEENS4_23SM90_TMA_LOAD_MULTICASTENS4_14ComposedLayoutINS4_7SwizzleILi2ELi4ELi3EEENS4_18smem_ptr_flag_bitsILi8EEENST_INS5_IJNSA_ILi8EEESH_EEENS5_IJSH_SC_EEEEEEEvNS4_8identityES12_S1C_vS1D_EENS_8epilogue10collective6detail29Sm90TmaWarpSpecializedAdapterINS1G_15DefaultEpilogueISJ_SK_SK_NS1F_6thread17LinearCombinationISJ_Li1EffLNS1K_9ScaleType4KindE0ELNS_15FloatRoundStyleE2ESJ_EENS1_15EpilogueDefaultEEEEEvvEEEEvNT_6ParamsE --------------------------
	.section	.nv.constant0._ZN7cutlass13device_kernelINS_4gemm6kernel13GemmUniversalIN4cute5tupleIJiiiiEEENS1_10collective13CollectiveMmaINS1_37MainloopSm90TmaGmmaWarpSpecializedFP8ILi14ENS5_IJNS4_1CILi4EEESB_NSA_ILi1EEEEEENS1_35KernelTmaWarpSpecializedCooperativeEEENS5_IJNSA_ILi128EEESG_NSA_ILi64EEEEEENS_12float_e5m2_tENS5_IJlSC_lEEESJ_SK_NS4_8TiledMMAINS4_8MMA_AtomIJNS4_4SM904GMMA31MMA_64x128x32_F32E5M2E5M2_SS_TNILNSO_7ScaleInE1ELSQ_1EEEEEENS4_6LayoutINS5_IJNSA_ILi2EEESC_SC_EEENS5_IJSC_NSA_ILi0EEESW_EEEEENS5_IJNS4_10UnderscoreESZ_SZ_EEEEENS4_23SM90_TMA_LOAD_MULTICASTENS4_14ComposedLayoutINS4_7SwizzleILi2ELi4ELi3EEENS4_18smem_ptr_flag_bitsILi8EEENST_INS5_IJNSA_ILi8EEESH_EEENS5_IJSH_SC_EEEEEEEvNS4_8identityES12_S1C_vS1D_EENS_8epilogue10collective6detail29Sm90TmaWarpSpecializedAdapterINS1G_15DefaultEpilogueISJ_SK_SK_NS1F_6thread17LinearCombinationISJ_Li1EffLNS1K_9ScaleType4KindE0ELNS_15FloatRoundStyleE2ESJ_EENS1_15EpilogueDefaultEEEEEvvEEEEvNT_6ParamsE,"a",@progbits
	.sectionflags	@""
	.align	4
.nv.constant0._ZN7cutlass13device_kernelINS_4gemm6kernel13GemmUniversalIN4cute5tupleIJiiiiEEENS1_10collective13CollectiveMmaINS1_37MainloopSm90TmaGmmaWarpSpecializedFP8ILi14ENS5_IJNS4_1CILi4EEESB_NSA_ILi1EEEEEENS1_35KernelTmaWarpSpecializedCooperativeEEENS5_IJNSA_ILi128EEESG_NSA_ILi64EEEEEENS_12float_e5m2_tENS5_IJlSC_lEEESJ_SK_NS4_8TiledMMAINS4_8MMA_AtomIJNS4_4SM904GMMA31MMA_64x128x32_F32E5M2E5M2_SS_TNILNSO_7ScaleInE1ELSQ_1EEEEEENS4_6LayoutINS5_IJNSA_ILi2EEESC_SC_EEENS5_IJSC_NSA_ILi0EEESW_EEEEENS5_IJNS4_10UnderscoreESZ_SZ_EEEEENS4_23SM90_TMA_LOAD_MULTICASTENS4_14ComposedLayoutINS4_7SwizzleILi2ELi4ELi3EEENS4_18smem_ptr_flag_bitsILi8EEENST_INS5_IJNSA_ILi8EEESH_EEENS5_IJSH_SC_EEEEEEEvNS4_8identityES12_S1C_vS1D_EENS_8epilogue10collective6detail29Sm90TmaWarpSpecializedAdapterINS1G_15DefaultEpilogueISJ_SK_SK_NS1F_6thread17LinearCombinationISJ_Li1EffLNS1K_9ScaleType4KindE0ELNS_15FloatRoundStyleE2ESJ_EENS1_15EpilogueDefaultEEEEEvvEEEEvNT_6ParamsE:
	.zero		1664


//--------------------- SYMBOLS --------------------------

	.type		.nv.reservedSmem.offset0,@object
	.size		.nv.reservedSmem.offset0,0x4
